//
// Generated by NVIDIA NVVM Compiler
//
// Compiler Build ID: CL-36424714
// Cuda compilation tools, release 13.0, V13.0.88
// Based on NVVM 20.0.0
//

.version 9.0
.target sm_100
.address_size 64

	// .globl	_Z8piKernelmPiP17curandStateXORWOW
.global .align 4 .b8 precalc_xorwow_matrix[102400];
.global .align 4 .b8 precalc_xorwow_offset_matrix[102400];
.global .align 4 .b8 mrg32k3aM1[2304];
.global .align 4 .b8 mrg32k3aM2[2304];
.global .align 4 .b8 mrg32k3aM1SubSeq[2016];
.global .align 4 .b8 mrg32k3aM2SubSeq[2016];
.global .align 4 .b8 mrg32k3aM1Seq[2304];
.global .align 4 .b8 mrg32k3aM2Seq[2304];
.const .align 8 .b8 __cr_lgamma_table[72];

.visible .entry _Z8piKernelmPiP17curandStateXORWOW(
	.param .u64 _Z8piKernelmPiP17curandStateXORWOW_param_0,
	.param .u64 .ptr .align 1 _Z8piKernelmPiP17curandStateXORWOW_param_1,
	.param .u64 .ptr .align 1 _Z8piKernelmPiP17curandStateXORWOW_param_2
)
{
	.reg .pred 	%p<29>;
	.reg .b32 	%r<478>;
	.reg .b32 	%f<9>;
	.reg .b64 	%rd<22>;
	.reg .b64 	%fd<11>;

	ld.param.u64 	%rd11, [_Z8piKernelmPiP17curandStateXORWOW_param_0];
	ld.param.u64 	%rd9, [_Z8piKernelmPiP17curandStateXORWOW_param_1];
	ld.param.u64 	%rd10, [_Z8piKernelmPiP17curandStateXORWOW_param_2];
	mov.u32 	%r202, %ctaid.x;
	mov.u32 	%r203, %ntid.x;
	mov.u32 	%r204, %tid.x;
	mad.lo.s32 	%r205, %r202, %r203, %r204;
	cvt.s64.s32 	%rd1, %r205;
	setp.lt.u64 	%p1, %rd11, %rd1;
	@%p1 bra 	$L__BB0_49;
	cvt.u32.u64 	%r206, %rd1;
	cvta.to.global.u64 	%rd12, %rd10;
	mad.lo.s64 	%rd2, %rd1, 48, %rd12;
	xor.b32  	%r207, %r206, -1429050551;
	mul.lo.s32 	%r208, %r207, 1099087573;
	setp.gt.s32 	%p2, %r206, -1;
	selp.b32 	%r209, -644748465, -1947113066, %p2;
	add.s32 	%r210, %r209, %r208;
	add.s32 	%r211, %r210, 6615241;
	add.s32 	%r212, %r208, 123456789;
	st.global.v2.u32 	[%rd2], {%r211, %r212};
	xor.b32  	%r213, %r208, 362436069;
	add.s32 	%r214, %r209, 521288629;
	st.global.v2.u32 	[%rd2+8], {%r213, %r214};
	xor.b32  	%r215, %r209, 88675123;
	add.s32 	%r216, %r208, 5783321;
	st.global.v2.u32 	[%rd2+16], {%r215, %r216};
	setp.eq.s32 	%p3, %r206, 0;
	@%p3 bra 	$L__BB0_43;
	mov.b32 	%r377, 0;
	mov.u64 	%rd14, precalc_xorwow_matrix;
	mov.u64 	%rd21, %rd1;
$L__BB0_3:
	and.b64  	%rd4, %rd21, 3;
	setp.eq.s64 	%p4, %rd4, 0;
	@%p4 bra 	$L__BB0_42;
	mul.wide.u32 	%rd13, %r377, 3200;
	add.s64 	%rd5, %rd14, %rd13;
	cvt.u32.u64 	%r2, %rd4;
	mov.b32 	%r378, 0;
$L__BB0_5:
	mov.b32 	%r391, 0;
	mov.u32 	%r392, %r391;
	mov.u32 	%r393, %r391;
	mov.u32 	%r394, %r391;
	mov.u32 	%r395, %r391;
	mov.u32 	%r384, %r391;
$L__BB0_6:
	mul.wide.u32 	%rd15, %r384, 4;
	add.s64 	%rd16, %rd2, %rd15;
	ld.global.u32 	%r10, [%rd16+4];
	shl.b32 	%r11, %r384, 5;
	mov.b32 	%r390, 0;
$L__BB0_7:
	.pragma "nounroll";
	shr.u32 	%r221, %r10, %r390;
	and.b32  	%r222, %r221, 1;
	setp.eq.b32 	%p5, %r222, 1;
	not.pred 	%p6, %p5;
	add.s32 	%r223, %r11, %r390;
	mul.lo.s32 	%r224, %r223, 5;
	mul.wide.u32 	%rd17, %r224, 4;
	add.s64 	%rd6, %rd5, %rd17;
	@%p6 bra 	$L__BB0_9;
	ld.global.u32 	%r225, [%rd6];
	xor.b32  	%r395, %r395, %r225;
	ld.global.u32 	%r226, [%rd6+4];
	xor.b32  	%r394, %r394, %r226;
	ld.global.u32 	%r227, [%rd6+8];
	xor.b32  	%r393, %r393, %r227;
	ld.global.u32 	%r228, [%rd6+12];
	xor.b32  	%r392, %r392, %r228;
	ld.global.u32 	%r229, [%rd6+16];
	xor.b32  	%r391, %r391, %r229;
$L__BB0_9:
	and.b32  	%r231, %r221, 2;
	setp.eq.s32 	%p7, %r231, 0;
	@%p7 bra 	$L__BB0_11;
	ld.global.u32 	%r232, [%rd6+20];
	xor.b32  	%r395, %r395, %r232;
	ld.global.u32 	%r233, [%rd6+24];
	xor.b32  	%r394, %r394, %r233;
	ld.global.u32 	%r234, [%rd6+28];
	xor.b32  	%r393, %r393, %r234;
	ld.global.u32 	%r235, [%rd6+32];
	xor.b32  	%r392, %r392, %r235;
	ld.global.u32 	%r236, [%rd6+36];
	xor.b32  	%r391, %r391, %r236;
$L__BB0_11:
	and.b32  	%r238, %r221, 4;
	setp.eq.s32 	%p8, %r238, 0;
	@%p8 bra 	$L__BB0_13;
	ld.global.u32 	%r239, [%rd6+40];
	xor.b32  	%r395, %r395, %r239;
	ld.global.u32 	%r240, [%rd6+44];
	xor.b32  	%r394, %r394, %r240;
	ld.global.u32 	%r241, [%rd6+48];
	xor.b32  	%r393, %r393, %r241;
	ld.global.u32 	%r242, [%rd6+52];
	xor.b32  	%r392, %r392, %r242;
	ld.global.u32 	%r243, [%rd6+56];
	xor.b32  	%r391, %r391, %r243;
$L__BB0_13:
	and.b32  	%r245, %r221, 8;
	setp.eq.s32 	%p9, %r245, 0;
	@%p9 bra 	$L__BB0_15;
	ld.global.u32 	%r246, [%rd6+60];
	xor.b32  	%r395, %r395, %r246;
	ld.global.u32 	%r247, [%rd6+64];
	xor.b32  	%r394, %r394, %r247;
	ld.global.u32 	%r248, [%rd6+68];
	xor.b32  	%r393, %r393, %r248;
	ld.global.u32 	%r249, [%rd6+72];
	xor.b32  	%r392, %r392, %r249;
	ld.global.u32 	%r250, [%rd6+76];
	xor.b32  	%r391, %r391, %r250;
$L__BB0_15:
	and.b32  	%r252, %r221, 16;
	setp.eq.s32 	%p10, %r252, 0;
	@%p10 bra 	$L__BB0_17;
	ld.global.u32 	%r253, [%rd6+80];
	xor.b32  	%r395, %r395, %r253;
	ld.global.u32 	%r254, [%rd6+84];
	xor.b32  	%r394, %r394, %r254;
	ld.global.u32 	%r255, [%rd6+88];
	xor.b32  	%r393, %r393, %r255;
	ld.global.u32 	%r256, [%rd6+92];
	xor.b32  	%r392, %r392, %r256;
	ld.global.u32 	%r257, [%rd6+96];
	xor.b32  	%r391, %r391, %r257;
$L__BB0_17:
	and.b32  	%r259, %r221, 32;
	setp.eq.s32 	%p11, %r259, 0;
	@%p11 bra 	$L__BB0_19;
	ld.global.u32 	%r260, [%rd6+100];
	xor.b32  	%r395, %r395, %r260;
	ld.global.u32 	%r261, [%rd6+104];
	xor.b32  	%r394, %r394, %r261;
	ld.global.u32 	%r262, [%rd6+108];
	xor.b32  	%r393, %r393, %r262;
	ld.global.u32 	%r263, [%rd6+112];
	xor.b32  	%r392, %r392, %r263;
	ld.global.u32 	%r264, [%rd6+116];
	xor.b32  	%r391, %r391, %r264;
$L__BB0_19:
	and.b32  	%r266, %r221, 64;
	setp.eq.s32 	%p12, %r266, 0;
	@%p12 bra 	$L__BB0_21;
	ld.global.u32 	%r267, [%rd6+120];
	xor.b32  	%r395, %r395, %r267;
	ld.global.u32 	%r268, [%rd6+124];
	xor.b32  	%r394, %r394, %r268;
	ld.global.u32 	%r269, [%rd6+128];
	xor.b32  	%r393, %r393, %r269;
	ld.global.u32 	%r270, [%rd6+132];
	xor.b32  	%r392, %r392, %r270;
	ld.global.u32 	%r271, [%rd6+136];
	xor.b32  	%r391, %r391, %r271;
$L__BB0_21:
	and.b32  	%r273, %r221, 128;
	setp.eq.s32 	%p13, %r273, 0;
	@%p13 bra 	$L__BB0_23;
	ld.global.u32 	%r274, [%rd6+140];
	xor.b32  	%r395, %r395, %r274;
	ld.global.u32 	%r275, [%rd6+144];
	xor.b32  	%r394, %r394, %r275;
	ld.global.u32 	%r276, [%rd6+148];
	xor.b32  	%r393, %r393, %r276;
	ld.global.u32 	%r277, [%rd6+152];
	xor.b32  	%r392, %r392, %r277;
	ld.global.u32 	%r278, [%rd6+156];
	xor.b32  	%r391, %r391, %r278;
$L__BB0_23:
	and.b32  	%r280, %r221, 256;
	setp.eq.s32 	%p14, %r280, 0;
	@%p14 bra 	$L__BB0_25;
	ld.global.u32 	%r281, [%rd6+160];
	xor.b32  	%r395, %r395, %r281;
	ld.global.u32 	%r282, [%rd6+164];
	xor.b32  	%r394, %r394, %r282;
	ld.global.u32 	%r283, [%rd6+168];
	xor.b32  	%r393, %r393, %r283;
	ld.global.u32 	%r284, [%rd6+172];
	xor.b32  	%r392, %r392, %r284;
	ld.global.u32 	%r285, [%rd6+176];
	xor.b32  	%r391, %r391, %r285;
$L__BB0_25:
	and.b32  	%r287, %r221, 512;
	setp.eq.s32 	%p15, %r287, 0;
	@%p15 bra 	$L__BB0_27;
	ld.global.u32 	%r288, [%rd6+180];
	xor.b32  	%r395, %r395, %r288;
	ld.global.u32 	%r289, [%rd6+184];
	xor.b32  	%r394, %r394, %r289;
	ld.global.u32 	%r290, [%rd6+188];
	xor.b32  	%r393, %r393, %r290;
	ld.global.u32 	%r291, [%rd6+192];
	xor.b32  	%r392, %r392, %r291;
	ld.global.u32 	%r292, [%rd6+196];
	xor.b32  	%r391, %r391, %r292;
$L__BB0_27:
	and.b32  	%r294, %r221, 1024;
	setp.eq.s32 	%p16, %r294, 0;
	@%p16 bra 	$L__BB0_29;
	ld.global.u32 	%r295, [%rd6+200];
	xor.b32  	%r395, %r395, %r295;
	ld.global.u32 	%r296, [%rd6+204];
	xor.b32  	%r394, %r394, %r296;
	ld.global.u32 	%r297, [%rd6+208];
	xor.b32  	%r393, %r393, %r297;
	ld.global.u32 	%r298, [%rd6+212];
	xor.b32  	%r392, %r392, %r298;
	ld.global.u32 	%r299, [%rd6+216];
	xor.b32  	%r391, %r391, %r299;
$L__BB0_29:
	and.b32  	%r301, %r221, 2048;
	setp.eq.s32 	%p17, %r301, 0;
	@%p17 bra 	$L__BB0_31;
	ld.global.u32 	%r302, [%rd6+220];
	xor.b32  	%r395, %r395, %r302;
	ld.global.u32 	%r303, [%rd6+224];
	xor.b32  	%r394, %r394, %r303;
	ld.global.u32 	%r304, [%rd6+228];
	xor.b32  	%r393, %r393, %r304;
	ld.global.u32 	%r305, [%rd6+232];
	xor.b32  	%r392, %r392, %r305;
	ld.global.u32 	%r306, [%rd6+236];
	xor.b32  	%r391, %r391, %r306;
$L__BB0_31:
	and.b32  	%r308, %r221, 4096;
	setp.eq.s32 	%p18, %r308, 0;
	@%p18 bra 	$L__BB0_33;
	ld.global.u32 	%r309, [%rd6+240];
	xor.b32  	%r395, %r395, %r309;
	ld.global.u32 	%r310, [%rd6+244];
	xor.b32  	%r394, %r394, %r310;
	ld.global.u32 	%r311, [%rd6+248];
	xor.b32  	%r393, %r393, %r311;
	ld.global.u32 	%r312, [%rd6+252];
	xor.b32  	%r392, %r392, %r312;
	ld.global.u32 	%r313, [%rd6+256];
	xor.b32  	%r391, %r391, %r313;
$L__BB0_33:
	and.b32  	%r315, %r221, 8192;
	setp.eq.s32 	%p19, %r315, 0;
	@%p19 bra 	$L__BB0_35;
	ld.global.u32 	%r316, [%rd6+260];
	xor.b32  	%r395, %r395, %r316;
	ld.global.u32 	%r317, [%rd6+264];
	xor.b32  	%r394, %r394, %r317;
	ld.global.u32 	%r318, [%rd6+268];
	xor.b32  	%r393, %r393, %r318;
	ld.global.u32 	%r319, [%rd6+272];
	xor.b32  	%r392, %r392, %r319;
	ld.global.u32 	%r320, [%rd6+276];
	xor.b32  	%r391, %r391, %r320;
$L__BB0_35:
	and.b32  	%r322, %r221, 16384;
	setp.eq.s32 	%p20, %r322, 0;
	@%p20 bra 	$L__BB0_37;
	ld.global.u32 	%r323, [%rd6+280];
	xor.b32  	%r395, %r395, %r323;
	ld.global.u32 	%r324, [%rd6+284];
	xor.b32  	%r394, %r394, %r324;
	ld.global.u32 	%r325, [%rd6+288];
	xor.b32  	%r393, %r393, %r325;
	ld.global.u32 	%r326, [%rd6+292];
	xor.b32  	%r392, %r392, %r326;
	ld.global.u32 	%r327, [%rd6+296];
	xor.b32  	%r391, %r391, %r327;
$L__BB0_37:
	and.b32  	%r329, %r221, 32768;
	setp.eq.s32 	%p21, %r329, 0;
	@%p21 bra 	$L__BB0_39;
	ld.global.u32 	%r330, [%rd6+300];
	xor.b32  	%r395, %r395, %r330;
	ld.global.u32 	%r331, [%rd6+304];
	xor.b32  	%r394, %r394, %r331;
	ld.global.u32 	%r332, [%rd6+308];
	xor.b32  	%r393, %r393, %r332;
	ld.global.u32 	%r333, [%rd6+312];
	xor.b32  	%r392, %r392, %r333;
	ld.global.u32 	%r334, [%rd6+316];
	xor.b32  	%r391, %r391, %r334;
$L__BB0_39:
	add.s32 	%r390, %r390, 16;
	setp.ne.s32 	%p22, %r390, 32;
	@%p22 bra 	$L__BB0_7;
	mad.lo.s32 	%r335, %r384, -31, %r11;
	add.s32 	%r384, %r335, 1;
	setp.ne.s32 	%p23, %r384, 5;
	@%p23 bra 	$L__BB0_6;
	st.global.u32 	[%rd2+4], %r395;
	st.global.u32 	[%rd2+8], %r394;
	st.global.u32 	[%rd2+12], %r393;
	st.global.u32 	[%rd2+16], %r392;
	st.global.u32 	[%rd2+20], %r391;
	add.s32 	%r378, %r378, 1;
	setp.lt.u32 	%p24, %r378, %r2;
	@%p24 bra 	$L__BB0_5;
$L__BB0_42:
	shr.u64 	%rd7, %rd21, 2;
	add.s32 	%r377, %r377, 1;
	setp.gt.u64 	%p25, %rd21, 3;
	mov.u64 	%rd21, %rd7;
	@%p25 bra 	$L__BB0_3;
$L__BB0_43:
	mov.b32 	%r471, 0;
	st.global.v2.u32 	[%rd2+24], {%r471, %r471};
	st.global.u32 	[%rd2+32], %r471;
	mov.b64 	%rd18, 0;
	st.global.u64 	[%rd2+40], %rd18;
	cvta.to.global.u64 	%rd19, %rd9;
	shl.b64 	%rd20, %rd1, 2;
	add.s64 	%rd8, %rd19, %rd20;
$L__BB0_44:
	ld.global.v2.u32 	{%r337, %r338}, [%rd2];
	shr.u32 	%r339, %r338, 2;
	xor.b32  	%r340, %r339, %r338;
	ld.global.v2.u32 	{%r341, %r477}, [%rd2+8];
	ld.global.v2.u32 	{%r476, %r475}, [%rd2+16];
	shl.b32 	%r342, %r475, 4;
	shl.b32 	%r343, %r340, 1;
	xor.b32  	%r344, %r343, %r342;
	xor.b32  	%r345, %r344, %r340;
	xor.b32  	%r474, %r345, %r475;
	add.s32 	%r346, %r337, %r474;
	add.s32 	%r347, %r346, 362437;
	cvt.rn.f32.u32 	%f1, %r347;
	fma.rn.f32 	%f2, %f1, 0f2F800000, 0f2F000000;
	cvt.f64.f32 	%fd1, %f2;
	shr.u32 	%r348, %r341, 2;
	xor.b32  	%r349, %r348, %r341;
	st.global.v2.u32 	[%rd2+8], {%r476, %r475};
	shl.b32 	%r350, %r474, 4;
	shl.b32 	%r351, %r349, 1;
	xor.b32  	%r352, %r351, %r350;
	xor.b32  	%r353, %r352, %r349;
	xor.b32  	%r473, %r353, %r474;
	st.global.v2.u32 	[%rd2+16], {%r474, %r473};
	add.s32 	%r472, %r337, 724874;
	st.global.v2.u32 	[%rd2], {%r472, %r477};
	add.s32 	%r354, %r473, %r472;
	cvt.rn.f32.u32 	%f3, %r354;
	fma.rn.f32 	%f4, %f3, 0f2F800000, 0f2F000000;
	cvt.f64.f32 	%fd2, %f4;
	mul.f64 	%fd3, %fd2, %fd2;
	fma.rn.f64 	%fd4, %fd1, %fd1, %fd3;
	sqrt.rn.f64 	%fd5, %fd4;
	setp.gtu.f64 	%p26, %fd5, 0d3FF0000000000000;
	@%p26 bra 	$L__BB0_46;
	ld.global.u32 	%r355, [%rd8];
	add.s32 	%r356, %r355, 1;
	st.global.u32 	[%rd8], %r356;
	ld.global.v2.u32 	{%r472, %r477}, [%rd2];
	ld.global.v2.u32 	{%r476, %r475}, [%rd2+8];
	ld.global.v2.u32 	{%r474, %r473}, [%rd2+16];
$L__BB0_46:
	shr.u32 	%r357, %r477, 2;
	xor.b32  	%r358, %r357, %r477;
	shl.b32 	%r359, %r473, 4;
	shl.b32 	%r360, %r358, 1;
	xor.b32  	%r361, %r360, %r359;
	xor.b32  	%r362, %r361, %r358;
	xor.b32  	%r363, %r362, %r473;
	add.s32 	%r364, %r472, %r363;
	add.s32 	%r365, %r364, 362437;
	cvt.rn.f32.u32 	%f5, %r365;
	fma.rn.f32 	%f6, %f5, 0f2F800000, 0f2F000000;
	cvt.f64.f32 	%fd6, %f6;
	shr.u32 	%r366, %r476, 2;
	xor.b32  	%r367, %r366, %r476;
	st.global.v2.u32 	[%rd2+8], {%r474, %r473};
	shl.b32 	%r368, %r363, 4;
	shl.b32 	%r369, %r367, 1;
	xor.b32  	%r370, %r369, %r368;
	xor.b32  	%r371, %r370, %r367;
	xor.b32  	%r372, %r371, %r363;
	st.global.v2.u32 	[%rd2+16], {%r363, %r372};
	add.s32 	%r373, %r472, 724874;
	st.global.v2.u32 	[%rd2], {%r373, %r475};
	add.s32 	%r374, %r372, %r373;
	cvt.rn.f32.u32 	%f7, %r374;
	fma.rn.f32 	%f8, %f7, 0f2F800000, 0f2F000000;
	cvt.f64.f32 	%fd7, %f8;
	mul.f64 	%fd8, %fd7, %fd7;
	fma.rn.f64 	%fd9, %fd6, %fd6, %fd8;
	sqrt.rn.f64 	%fd10, %fd9;
	setp.gtu.f64 	%p27, %fd10, 0d3FF0000000000000;
	@%p27 bra 	$L__BB0_48;
	ld.global.u32 	%r375, [%rd8];
	add.s32 	%r376, %r375, 1;
	st.global.u32 	[%rd8], %r376;
$L__BB0_48:
	add.s32 	%r471, %r471, 2;
	setp.ne.s32 	%p28, %r471, 100;
	@%p28 bra 	$L__BB0_44;
$L__BB0_49:
	ret;

}


// ===== COMPILED SASS (sm_100) =====

	.target	sm_100

	.elftype	@"ET_EXEC"


//--------------------- .note.nv.tkinfo           --------------------------
	.section	.note.nv.tkinfo,"",@"SHT_NOTE"
	.sectionflags	@"SHF_NOTE_NV_TKINFO"
	.tkinfo
        /*0018*/ 	.word	0x00000002
        /*0030*/ 	.string	""
        /*0030*/ 	.string	"ptxas"
        /*0030*/ 	.string	"Cuda compilation tools, release 13.0, V13.0.88"
        /*0030*/ 	.string	"Build cuda_13.0.r13.0/compiler.36424714_0"
        /*0030*/ 	.string	"-arch sm_100 -m 64 "



//--------------------- .note.nv.cuinfo           --------------------------
	.section	.note.nv.cuinfo,"",@"SHT_NOTE"
	.sectionflags	@"SHF_NOTE_NV_CUINFO"
        /*0018*/ 	.short	0x0002
        /*001a*/ 	.short	0x0064
        /*001c*/ 	.short	0x0082
	.zero		2


//--------------------- .nv.info                  --------------------------
	.section	.nv.info,"",@"SHT_CUDA_INFO"
	.align	4


	//----- nvinfo : EIATTR_REGCOUNT
	.align		4
        /*0000*/ 	.byte	0x04, 0x2f
        /*0002*/ 	.short	(.L_10 - .L_9)
	.align		4
.L_9:
        /*0004*/ 	.word	index@(_Z8piKernelmPiP17curandStateXORWOW)
        /*0008*/ 	.word	0x00000020


	//----- nvinfo : EIATTR_FRAME_SIZE
	.align		4
.L_10:
        /*000c*/ 	.byte	0x04, 0x11
        /*000e*/ 	.short	(.L_12 - .L_11)
	.align		4
.L_11:
        /*0010*/ 	.word	index@($__internal_0_$__cuda_sm20_dsqrt_rn_f64_mediumpath_v1)
        /*0014*/ 	.word	0x00000000


	//----- nvinfo : EIATTR_FRAME_SIZE
	.align		4
.L_12:
        /*0018*/ 	.byte	0x04, 0x11
        /*001a*/ 	.short	(.L_14 - .L_13)
	.align		4
.L_13:
        /*001c*/ 	.word	index@(_Z8piKernelmPiP17curandStateXORWOW)
        /*0020*/ 	.word	0x00000000


	//----- nvinfo : EIATTR_MIN_STACK_SIZE
	.align		4
.L_14:
        /*0024*/ 	.byte	0x04, 0x12
        /*0026*/ 	.short	(.L_16 - .L_15)
	.align		4
.L_15:
        /*0028*/ 	.word	index@(_Z8piKernelmPiP17curandStateXORWOW)
        /*002c*/ 	.word	0x00000000
.L_16:


//--------------------- .nv.compat                --------------------------
	.section	.nv.compat,"",@"SHT_CUDA_COMPAT_INFO"
	.align	4
        /*0000*/ 	.byte	0x02, 0x09, 0x00, 0x00, 0x02, 0x02, 0x01, 0x00, 0x02, 0x05, 0x05, 0x00, 0x03, 0x07, 0x01, 0x01
        /*0010*/ 	.byte	0x02, 0x03, 0x00, 0x00, 0x02, 0x06, 0x01, 0x00, 0x04, 0x0b, 0x08, 0x00, 0x01, 0x00, 0x00, 0x00
        /*0020*/ 	.byte	0x00, 0x00, 0x00, 0x00


//--------------------- .nv.info._Z8piKernelmPiP17curandStateXORWOW --------------------------
	.section	.nv.info._Z8piKernelmPiP17curandStateXORWOW,"",@"SHT_CUDA_INFO"
	.sectionflags	@""
	.align	4


	//----- nvinfo : EIATTR_CUDA_API_VERSION
	.align		4
        /*0000*/ 	.byte	0x04, 0x37
        /*0002*/ 	.short	(.L_18 - .L_17)
.L_17:
        /*0004*/ 	.word	0x00000082


	//----- nvinfo : EIATTR_KPARAM_INFO
	.align		4
.L_18:
        /*0008*/ 	.byte	0x04, 0x17
        /*000a*/ 	.short	(.L_20 - .L_19)
.L_19:
        /*000c*/ 	.word	0x00000000
        /*0010*/ 	.short	0x0002
        /*0012*/ 	.short	0x0010
        /*0014*/ 	.byte	0x00, 0xf5, 0x21, 0x00


	//----- nvinfo : EIATTR_KPARAM_INFO
	.align		4
.L_20:
        /*0018*/ 	.byte	0x04, 0x17
        /*001a*/ 	.short	(.L_22 - .L_21)
.L_21:
        /*001c*/ 	.word	0x00000000
        /*0020*/ 	.short	0x0001
        /*0022*/ 	.short	0x0008
        /*0024*/ 	.byte	0x00, 0xf5, 0x21, 0x00


	//----- nvinfo : EIATTR_KPARAM_INFO
	.align		4
.L_22:
        /*0028*/ 	.byte	0x04, 0x17
        /*002a*/ 	.short	(.L_24 - .L_23)
.L_23:
        /*002c*/ 	.word	0x00000000
        /*0030*/ 	.short	0x0000
        /*0032*/ 	.short	0x0000
        /*0034*/ 	.byte	0x00, 0xf0, 0x21, 0x00


	//----- nvinfo : EIATTR_SPARSE_MMA_MASK
	.align		4
.L_24:
        /*0038*/ 	.byte	0x03, 0x50
        /*003a*/ 	.short	0x0000


	//----- nvinfo : EIATTR_MAXREG_COUNT
	.align		4
        /*003c*/ 	.byte	0x03, 0x1b
        /*003e*/ 	.short	0x00ff


	//----- nvinfo : EIATTR_MERCURY_ISA_VERSION
	.align		4
        /*0040*/ 	.byte	0x03, 0x5f
        /*0042*/ 	.short	0x0101


	//----- nvinfo : EIATTR_VRC_CTA_INIT_COUNT
	.align		4
        /*0044*/ 	.byte	0x02, 0x4a
	.zero		1
	.zero		1


	//----- nvinfo : EIATTR_EXIT_INSTR_OFFSETS
	.align		4
        /*0048*/ 	.byte	0x04, 0x1c
        /*004a*/ 	.short	(.L_26 - .L_25)


	//   ....[0]....
.L_25:
        /*004c*/ 	.word	0x00000090


	//   ....[1]....
        /*0050*/ 	.word	0x000017a0


	//----- nvinfo : EIATTR_CRS_STACK_SIZE
	.align		4
.L_26:
        /*0054*/ 	.byte	0x04, 0x1e
        /*0056*/ 	.short	(.L_28 - .L_27)
.L_27:
        /*0058*/ 	.word	0x00000000


	//----- nvinfo : EIATTR_CBANK_PARAM_SIZE
	.align		4
.L_28:
        /*005c*/ 	.byte	0x03, 0x19
        /*005e*/ 	.short	0x0018


	//----- nvinfo : EIATTR_PARAM_CBANK
	.align		4
        /*0060*/ 	.byte	0x04, 0x0a
        /*0062*/ 	.short	(.L_30 - .L_29)
	.align		4
.L_29:
        /*0064*/ 	.word	index@(.nv.constant0._Z8piKernelmPiP17curandStateXORWOW)
        /*0068*/ 	.short	0x0380
        /*006a*/ 	.short	0x0018


	//----- nvinfo : EIATTR_SW_WAR
	.align		4
.L_30:
        /*006c*/ 	.byte	0x04, 0x36
        /*006e*/ 	.short	(.L_32 - .L_31)
.L_31:
        /*0070*/ 	.word	0x00000008
.L_32:


//--------------------- .nv.callgraph             --------------------------
	.section	.nv.callgraph,"",@"SHT_CUDA_CALLGRAPH"
	.align	4
	.sectionentsize	8
	.align		4
        /*0000*/ 	.word	0x00000000
	.align		4
        /*0004*/ 	.word	0xffffffff
	.align		4
        /*0008*/ 	.word	0x00000000
	.align		4
        /*000c*/ 	.word	0xfffffffe
	.align		4
        /*0010*/ 	.word	0x00000000
	.align		4
        /*0014*/ 	.word	0xfffffffd
	.align		4
        /*0018*/ 	.word	0x00000000
	.align		4
        /*001c*/ 	.word	0xfffffffc


//--------------------- .nv.constant4             --------------------------
	.section	.nv.constant4,"a",@progbits
	.align	8
	.align		8
.nv.constant4:
        /*0000*/ 	.dword	precalc_xorwow_matrix
	.align		8
        /*0008*/ 	.dword	precalc_xorwow_offset_matrix
	.align		8
        /*0010*/ 	.dword	mrg32k3aM1
	.align		8
        /*0018*/ 	.dword	mrg32k3aM2
	.align		8
        /*0020*/ 	.dword	mrg32k3aM1SubSeq
	.align		8
        /*0028*/ 	.dword	mrg32k3aM2SubSeq
	.align		8
        /*0030*/ 	.dword	mrg32k3aM1Seq
	.align		8
        /*0038*/ 	.dword	mrg32k3aM2Seq


//--------------------- .nv.constant3             --------------------------
	.section	.nv.constant3,"a",@progbits
	.align	8
.nv.constant3:
	.type		__cr_lgamma_table,@object
	.size		__cr_lgamma_table,(.L_8 - __cr_lgamma_table)
__cr_lgamma_table:
        /*0000*/ 	.byte	0x00, 0x00, 0x00, 0x00, 0x00, 0x00, 0x00, 0x00, 0x00, 0x00, 0x00, 0x00, 0x00, 0x00, 0x00, 0x00
        /*0010*/ 	.byte	0xef, 0x39, 0xfa, 0xfe, 0x42, 0x2e, 0xe6, 0x3f, 0x02, 0x20, 0x2a, 0xfa, 0x0b, 0xab, 0xfc, 0x3f
        /*0020*/ 	.byte	0xf9, 0x2c, 0x92, 0x7c, 0xa7, 0x6c, 0x09, 0x40, 0xc9, 0x79, 0x44, 0x3c, 0x64, 0x26, 0x13, 0x40
        /*0030*/ 	.byte	0xca, 0x01, 0xcf, 0x3a, 0x27, 0x51, 0x1a, 0x40, 0x30, 0xcc, 0x2d, 0xf3, 0xe1, 0x0c, 0x21, 0x40
        /*0040*/ 	.byte	0x0d, 0xb7, 0xfc, 0x82, 0x8e, 0x35, 0x25, 0x40
.L_8:


//--------------------- .text._Z8piKernelmPiP17curandStateXORWOW --------------------------
	.section	.text._Z8piKernelmPiP17curandStateXORWOW,"ax",@progbits
	.align	128
        .global         _Z8piKernelmPiP17curandStateXORWOW
        .type           _Z8piKernelmPiP17curandStateXORWOW,@function
        .size           _Z8piKernelmPiP17curandStateXORWOW,(.L_x_22 - _Z8piKernelmPiP17curandStateXORWOW)
        .other          _Z8piKernelmPiP17curandStateXORWOW,@"STO_CUDA_ENTRY STV_DEFAULT"
_Z8piKernelmPiP17curandStateXORWOW:
.text._Z8piKernelmPiP17curandStateXORWOW:
[----:B------:R-:W-:Y:S01]  /*0000*/  LDC R1, c[0x0][0x37c] ;  /* 0x0000df00ff017b82 */ /* 0x000fe20000000800 */
[----:B------:R-:W0:Y:S07]  /*0010*/  S2R R3, SR_TID.X ;  /* 0x0000000000037919 */ /* 0x000e2e0000002100 */
[----:B------:R-:W0:Y:S01]  /*0020*/  S2UR UR4, SR_CTAID.X ;  /* 0x00000000000479c3 */ /* 0x000e220000002500 */
[----:B------:R-:W1:Y:S07]  /*0030*/  LDCU.64 UR6, c[0x0][0x380] ;  /* 0x00007000ff0677ac */ /* 0x000e6e0008000a00 */
[----:B------:R-:W0:Y:S02]  /*0040*/  LDC R0, c[0x0][0x360] ;  /* 0x0000d800ff007b82 */ /* 0x000e240000000800 */
[----:B0-----:R-:W-:-:S05]  /*0050*/  IMAD R0, R0, UR4, R3 ;  /* 0x0000000400007c24 */ /* 0x001fca000f8e0203 */
[----:B-1----:R-:W-:Y:S02]  /*0060*/  ISETP.GT.U32.AND P0, PT, R0, UR6, PT ;  /* 0x0000000600007c0c */ /* 0x002fe4000bf04070 */
[----:B------:R-:W-:-:S04]  /*0070*/  SHF.R.S32.HI R12, RZ, 0x1f, R0 ;  /* 0x0000001fff0c7819 */ /* 0x000fc80000011400 */
[----:B------:R-:W-:-:S13]  /*0080*/  ISETP.GT.U32.AND.EX P0, PT, R12, UR7, PT, P0 ;  /* 0x000000070c007c0c */ /* 0x000fda000bf04100 */
[----:B------:R-:W-:Y:S05]  /*0090*/  @P0 EXIT ;  /* 0x000000000000094d */ /* 0x000fea0003800000 */
[----:B------:R-:W0:Y:S01]  /*00a0*/  LDC.64 R8, c[0x0][0x390] ;  /* 0x0000e400ff087b82 */ /* 0x000e220000000a00 */
[----:B------:R-:W1:Y:S01]  /*00b0*/  LDCU.64 UR6, c[0x0][0x358] ;  /* 0x00006b00ff0677ac */ /* 0x000e620008000a00 */
[C---:B------:R-:W-:Y:S01]  /*00c0*/  LOP3.LUT R2, R0.reuse, 0xaad26b49, RZ, 0x3c, !PT ;  /* 0xaad26b4900027812 */ /* 0x040fe200078e3cff */
[----:B------:R-:W-:Y:S01]  /*00d0*/  IMAD.MOV.U32 R3, RZ, RZ, -0x266e14b1 ;  /* 0xd991eb4fff037424 */ /* 0x000fe200078e00ff */
[----:B------:R-:W-:Y:S01]  /*00e0*/  ISETP.GT.AND P0, PT, R0, -0x1, PT ;  /* 0xffffffff0000780c */ /* 0x000fe20003f04270 */
[----:B------:R-:W-:Y:S01]  /*00f0*/  IMAD R5, R12, 0x30, RZ ;  /* 0x000000300c057824 */ /* 0x000fe200078e02ff */
[----:B------:R-:W-:Y:S01]  /*0100*/  BSSY.RECONVERGENT B0, `(.L_x_0) ;  /* 0x00000df000007945 */ /* 0x000fe20003800200 */
[----:B------:R-:W-:Y:S01]  /*0110*/  IMAD R2, R2, 0x4182bed5, RZ ;  /* 0x4182bed502027824 */ /* 0x000fe200078e02ff */
[----:B------:R-:W-:Y:S02]  /*0120*/  SEL R3, R3, 0x8bf16996, P0 ;  /* 0x8bf1699603037807 */ /* 0x000fe40000000000 */
[----:B------:R-:W-:Y:S01]  /*0130*/  ISETP.NE.AND P0, PT, R0, RZ, PT ;  /* 0x000000ff0000720c */ /* 0x000fe20003f05270 */
[----:B------:R-:W-:Y:S01]  /*0140*/  VIADD R11, R2, 0x583f19 ;  /* 0x00583f19020b7836 */ /* 0x000fe20000000000 */
[C---:B------:R-:W-:Y:S01]  /*0150*/  IADD3 R4, PT, PT, R3.reuse, 0x64f0c9, R2 ;  /* 0x0064f0c903047810 */ /* 0x040fe20007ffe002 */
[C---:B------:R-:W-:Y:S01]  /*0160*/  VIADD R7, R3.reuse, 0x1f123bb5 ;  /* 0x1f123bb503077836 */ /* 0x040fe20000000000 */
[----:B------:R-:W-:-:S02]  /*0170*/  LOP3.LUT R10, R3, 0x5491333, RZ, 0x3c, !PT ;  /* 0x05491333030a7812 */ /* 0x000fc400078e3cff */
[----:B------:R-:W-:Y:S01]  /*0180*/  LOP3.LUT R6, R2, 0x159a55e5, RZ, 0x3c, !PT ;  /* 0x159a55e502067812 */ /* 0x000fe200078e3cff */
[----:B0-----:R-:W-:-:S04]  /*0190*/  IMAD.WIDE.U32 R8, R0, 0x30, R8 ;  /* 0x0000003000087825 */ /* 0x001fc800078e0008 */
[----:B------:R-:W-:Y:S02]  /*01a0*/  IMAD.IADD R9, R9, 0x1, R5 ;  /* 0x0000000109097824 */ /* 0x000fe400078e0205 */
[----:B------:R-:W-:-:S03]  /*01b0*/  VIADD R5, R2, 0x75bcd15 ;  /* 0x075bcd1502057836 */ /* 0x000fc60000000000 */
[----:B-1----:R0:W-:Y:S04]  /*01c0*/  STG.E.64 desc[UR6][R8.64+0x8], R6 ;  /* 0x0000080608007986 */ /* 0x0021e8000c101b06 */
[----:B------:R0:W-:Y:S04]  /*01d0*/  STG.E.64 desc[UR6][R8.64], R4 ;  /* 0x0000000408007986 */ /* 0x0001e8000c101b06 */
[----:B------:R0:W-:Y:S01]  /*01e0*/  STG.E.64 desc[UR6][R8.64+0x10], R10 ;  /* 0x0000100a08007986 */ /* 0x0001e2000c101b06 */
[----:B------:R-:W-:Y:S05]  /*01f0*/  @!P0 BRA `(.L_x_1) ;  /* 0x0000000c003c8947 */ /* 0x000fea0003800000 */
[----:B------:R-:W-:Y:S02]  /*0200*/  IMAD.MOV.U32 R13, RZ, RZ, RZ ;  /* 0x000000ffff0d7224 */ /* 0x000fe400078e00ff */
[----:B------:R-:W-:-:S07]  /*0210*/  IMAD.MOV.U32 R15, RZ, RZ, R0 ;  /* 0x000000ffff0f7224 */ /* 0x000fce00078e0000 */
.L_x_7:
[----:B------:R-:W-:Y:S01]  /*0220*/  LOP3.LUT R14, R15, 0x3, RZ, 0xc0, !PT ;  /* 0x000000030f0e7812 */ /* 0x000fe200078ec0ff */
[----:B------:R-:W-:Y:S03]  /*0230*/  BSSY.RECONVERGENT B1, `(.L_x_2) ;  /* 0x00000c5000017945 */ /* 0x000fe60003800200 */
[----:B------:R-:W-:-:S04]  /*0240*/  ISETP.NE.U32.AND P0, PT, R14, RZ, PT ;  /* 0x000000ff0e00720c */ /* 0x000fc80003f05070 */
[----:B------:R-:W-:-:S13]  /*0250*/  ISETP.NE.AND.EX P0, PT, RZ, RZ, PT, P0 ;  /* 0x000000ffff00720c */ /* 0x000fda0003f05300 */
[----:B-1----:R-:W-:Y:S05]  /*0260*/  @!P0 BRA `(.L_x_3) ;  /* 0x0000000c00048947 */ /* 0x002fea0003800000 */
[----:B0-----:R-:W0:Y:S01]  /*0270*/  LDC.64 R6, c[0x4][RZ] ;  /* 0x01000000ff067b82 */ /* 0x001e220000000a00 */
[----:B------:R-:W-:Y:S02]  /*0280*/  IMAD.MOV.U32 R17, RZ, RZ, RZ ;  /* 0x000000ffff117224 */ /* 0x000fe400078e00ff */
[----:B0-----:R-:W-:-:S07]  /*0290*/  IMAD.WIDE.U32 R6, R13, 0xc80, R6 ;  /* 0x00000c800d067825 */ /* 0x001fce00078e0006 */
.L_x_6:
[----:B-1----:R-:W-:Y:S01]  /*02a0*/  IMAD.MOV.U32 R19, RZ, RZ, RZ ;  /* 0x000000ffff137224 */ /* 0x002fe200078e00ff */
[----:B------:R-:W-:Y:S01]  /*02b0*/  CS2R R4, SRZ ;  /* 0x0000000000047805 */ /* 0x000fe2000001ff00 */
[----:B------:R-:W-:Y:S01]  /*02c0*/  IMAD.MOV.U32 R21, RZ, RZ, RZ ;  /* 0x000000ffff157224 */ /* 0x000fe200078e00ff */
[----:B------:R-:W-:-:S07]  /*02d0*/  CS2R R2, SRZ ;  /* 0x0000000000027805 */ /* 0x000fce000001ff00 */
.L_x_5:
[----:B------:R-:W-:-:S05]  /*02e0*/  IMAD.WIDE.U32 R10, R21, 0x4, R8 ;  /* 0x00000004150a7825 */ /* 0x000fca00078e0008 */
[----:B------:R0:W5:Y:S01]  /*02f0*/  LDG.E R16, desc[UR6][R10.64+0x4] ;  /* 0x000004060a107981 */ /* 0x000162000c1e1900 */
[----:B------:R-:W-:Y:S02]  /*0300*/  IMAD.SHL.U32 R18, R21, 0x20, RZ ;  /* 0x0000002015127824 */ /* 0x000fe400078e00ff */
[----:B------:R-:W-:-:S07]  /*0310*/  IMAD.MOV.U32 R23, RZ, RZ, RZ ;  /* 0x000000ffff177224 */ /* 0x000fce00078e00ff */
.L_x_4:
[----:B-----5:R-:W-:Y:S01]  /*0320*/  SHF.R.U32.HI R22, RZ, R23, R16 ;  /* 0x00000017ff167219 */ /* 0x020fe20000011610 */
[----:B0-----:R-:W-:-:S03]  /*0330*/  IMAD.IADD R10, R18, 0x1, R23 ;  /* 0x00000001120a7824 */ /* 0x001fc600078e0217 */
[----:B------:R-:W-:-:S04]  /*0340*/  LOP3.LUT R11, R22, 0x1, RZ, 0xc0, !PT ;  /* 0x00000001160b7812 */ /* 0x000fc800078ec0ff */
[----:B------:R-:W-:Y:S01]  /*0350*/  ISETP.NE.U32.AND P0, PT, R11, 0x1, PT ;  /* 0x000000010b00780c */ /* 0x000fe20003f05070 */
[----:B------:R-:W-:-:S03]  /*0360*/  IMAD R11, R10, 0x5, RZ ;  /* 0x000000050a0b7824 */ /* 0x000fc600078e02ff */
[----:B------:R-:W-:Y:S01]  /*0370*/  R2P PR, R22, 0x7e ;  /* 0x0000007e16007804 */ /* 0x000fe20000000000 */
[----:B------:R-:W-:-:S08]  /*0380*/  IMAD.WIDE.U32 R10, R11, 0x4, R6 ;  /* 0x000000040b0a7825 */ /* 0x000fd000078e0006 */
[----:B------:R-:W2:Y:S04]  /*0390*/  @!P0 LDG.E R20, desc[UR6][R10.64+0x10] ;  /* 0x000010060a148981 */ /* 0x000ea8000c1e1900 */
[----:B------:R-:W3:Y:S04]  /*03a0*/  @P1 LDG.E R24, desc[UR6][R10.64+0x24] ;  /* 0x000024060a181981 */ /* 0x000ee8000c1e1900 */
[----:B------:R-:W4:Y:S04]  /*03b0*/  @P2 LDG.E R26, desc[UR6][R10.64+0x38] ;  /* 0x000038060a1a2981 */ /* 0x000f28000c1e1900 */
[----:B------:R-:W4:Y:S04]  /*03c0*/  @P3 LDG.E R28, desc[UR6][R10.64+0x4c] ;  /* 0x00004c060a1c3981 */ /* 0x000f28000c1e1900 */
[----:B------:R-:W4:Y:S04]  /*03d0*/  @!P0 LDG.E R25, desc[UR6][R10.64+0x4] ;  /* 0x000004060a198981 */ /* 0x000f28000c1e1900 */
[----:B------:R-:W4:Y:S01]  /*03e0*/  @P1 LDG.E R27, desc[UR6][R10.64+0x20] ;  /* 0x000020060a1b1981 */ /* 0x000f22000c1e1900 */
[----:B--2---:R-:W-:-:S03]  /*03f0*/  @!P0 LOP3.LUT R5, R5, R20, RZ, 0x3c, !PT ;  /* 0x0000001405058212 */ /* 0x004fc600078e3cff */
[----:B------:R-:W2:Y:S01]  /*0400*/  @!P0 LDG.E R20, desc[UR6][R10.64] ;  /* 0x000000060a148981 */ /* 0x000ea2000c1e1900 */
[----:B---3--:R-:W-:-:S03]  /*0410*/  @P1 LOP3.LUT R5, R5, R24, RZ, 0x3c, !PT ;  /* 0x0000001805051212 */ /* 0x008fc600078e3cff */
[----:B------:R-:W3:Y:S01]  /*0420*/  @P4 LDG.E R24, desc[UR6][R10.64+0x60] ;  /* 0x000060060a184981 */ /* 0x000ee2000c1e1900 */
[----:B----4-:R-:W-:-:S03]  /*0430*/  @P2 LOP3.LUT R5, R5, R26, RZ, 0x3c, !PT ;  /* 0x0000001a05052212 */ /* 0x010fc600078e3cff */
[----:B------:R-:W4:Y:S01]  /*0440*/  @P5 LDG.E R26, desc[UR6][R10.64+0x74] ;  /* 0x000074060a1a5981 */ /* 0x000f22000c1e1900 */
[----:B------:R-:W-:Y:S02]  /*0450*/  @P3 LOP3.LUT R5, R5, R28, RZ, 0x3c, !PT ;  /* 0x0000001c05053212 */ /* 0x000fe400078e3cff */
[----:B------:R-:W-:Y:S02]  /*0460*/  @!P0 LOP3.LUT R2, R2, R25, RZ, 0x3c, !PT ;  /* 0x0000001902028212 */ /* 0x000fe400078e3cff */
[----:B------:R-:W4:Y:S01]  /*0470*/  @!P0 LDG.E R25, desc[UR6][R10.64+0xc] ;  /* 0x00000c060a198981 */ /* 0x000f22000c1e1900 */
[----:B--2---:R-:W-:-:S03]  /*0480*/  @!P0 LOP3.LUT R19, R19, R20, RZ, 0x3c, !PT ;  /* 0x0000001413138212 */ /* 0x004fc600078e3cff */
[----:B------:R-:W2:Y:S01]  /*0490*/  @!P0 LDG.E R20, desc[UR6][R10.64+0x8] ;  /* 0x000008060a148981 */ /* 0x000ea2000c1e1900 */
[----:B---3--:R-:W-:-:S03]  /*04a0*/  @P4 LOP3.LUT R5, R5, R24, RZ, 0x3c, !PT ;  /* 0x0000001805054212 */ /* 0x008fc600078e3cff */
[----:B------:R-:W3:Y:S01]  /*04b0*/  @P1 LDG.E R24, desc[UR6][R10.64+0x14] ;  /* 0x000014060a181981 */ /* 0x000ee2000c1e1900 */
[----:B----4-:R-:W-:-:S03]  /*04c0*/  @!P0 LOP3.LUT R4, R4, R25, RZ, 0x3c, !PT ;  /* 0x0000001904048212 */ /* 0x010fc600078e3cff */
[----:B------:R-:W4:Y:S01]  /*04d0*/  @P1 LDG.E R25, desc[UR6][R10.64+0x18] ;  /* 0x000018060a191981 */ /* 0x000f22000c1e1900 */
[----:B--2---:R-:W-:-:S03]  /*04e0*/  @!P0 LOP3.LUT R3, R3, R20, RZ, 0x3c, !PT ;  /* 0x0000001403038212 */ /* 0x004fc600078e3cff */
[----:B------:R-:W2:Y:S01]  /*04f0*/  @P1 LDG.E R20, desc[UR6][R10.64+0x1c] ;  /* 0x00001c060a141981 */ /* 0x000ea2000c1e1900 */
[----:B---3--:R-:W-:-:S03]  /*0500*/  @P1 LOP3.LUT R19, R19, R24, RZ, 0x3c, !PT ;  /* 0x0000001813131212 */ /* 0x008fc600078e3cff */
[----:B------:R-:W3:Y:S01]  /*0510*/  @P2 LDG.E R24, desc[UR6][R10.64+0x28] ;  /* 0x000028060a182981 */ /* 0x000ee2000c1e1900 */
[----:B------:R-:W-:-:S03]  /*0520*/  @P1 LOP3.LUT R4, R4, R27, RZ, 0x3c, !PT ;  /* 0x0000001b04041212 */ /* 0x000fc600078e3cff */
[----:B------:R-:W3:Y:S01]  /*0530*/  @P2 LDG.E R27, desc[UR6][R10.64+0x34] ;  /* 0x000034060a1b2981 */ /* 0x000ee2000c1e1900 */
[----:B----4-:R-:W-:-:S03]  /*0540*/  @P1 LOP3.LUT R2, R2, R25, RZ, 0x3c, !PT ;  /* 0x0000001902021212 */ /* 0x010fc600078e3cff */
[----:B------:R-:W4:Y:S01]  /*0550*/  @P2 LDG.E R25, desc[UR6][R10.64+0x2c] ;  /* 0x00002c060a192981 */ /* 0x000f22000c1e1900 */
[----:B--2---:R-:W-:-:S03]  /*0560*/  @P1 LOP3.LUT R3, R3, R20, RZ, 0x3c, !PT ;  /* 0x0000001403031212 */ /* 0x004fc600078e3cff */
        /* <DEDUP_REMOVED lines=27> */
[----:B------:R-:W-:Y:S02]  /*0720*/  LOP3.LUT P0, RZ, R22, 0x80, RZ, 0xc0, !PT ;  /* 0x0000008016ff7812 */ /* 0x000fe4000780c0ff */
[----:B------:R-:W-:Y:S02]  /*0730*/  @P5 LOP3.LUT R4, R4, R27, RZ, 0x3c, !PT ;  /* 0x0000001b04045212 */ /* 0x000fe400078e3cff */
        /* <DEDUP_REMOVED lines=17> */
[----:B------:R-:W-:Y:S02]  /*0850*/  @P6 LOP3.LUT R5, R5, R26, RZ, 0x3c, !PT ;  /* 0x0000001a05056212 */ /* 0x000fe400078e3cff */
[----:B------:R-:W-:Y:S02]  /*0860*/  @P0 LOP3.LUT R4, R4, R27, RZ, 0x3c, !PT ;  /* 0x0000001b04040212 */ /* 0x000fe400078e3cff */
[----:B----4-:R-:W-:Y:S02]  /*0870*/  @P0 LOP3.LUT R2, R2, R25, RZ, 0x3c, !PT ;  /* 0x0000001902020212 */ /* 0x010fe400078e3cff */
[----:B--2---:R-:W-:Y:S02]  /*0880*/  @P0 LOP3.LUT R3, R3, R20, RZ, 0x3c, !PT ;  /* 0x0000001403030212 */ /* 0x004fe400078e3cff */
[----:B---3--:R-:W-:Y:S02]  /*0890*/  @P0 LOP3.LUT R5, R5, R24, RZ, 0x3c, !PT ;  /* 0x0000001805050212 */ /* 0x008fe400078e3cff */
[----:B------:R-:W-:-:S13]  /*08a0*/  R2P PR, R22.B1, 0x7f ;  /* 0x0000007f16007804 */ /* 0x000fda0000001000 */
[----:B------:R-:W2:Y:S04]  /*08b0*/  @P0 LDG.E R20, desc[UR6][R10.64+0xa0] ;  /* 0x0000a0060a140981 */ /* 0x000ea8000c1e1900 */
[----:B------:R-:W3:Y:S04]  /*08c0*/  @P1 LDG.E R26, desc[UR6][R10.64+0xb4] ;  /* 0x0000b4060a1a1981 */ /* 0x000ee8000c1e1900 */
[----:B------:R-:W4:Y:S04]  /*08d0*/  @P0 LDG.E R25, desc[UR6][R10.64+0xa4] ;  /* 0x0000a4060a190981 */ /* 0x000f28000c1e1900 */
[----:B------:R-:W4:Y:S04]  /*08e0*/  @P0 LDG.E R24, desc[UR6][R10.64+0xa8] ;  /* 0x0000a8060a180981 */ /* 0x000f28000c1e1900 */
[----:B------:R-:W4:Y:S01]  /*08f0*/  @P0 LDG.E R27, desc[UR6][R10.64+0xac] ;  /* 0x0000ac060a1b0981 */ /* 0x000f22000c1e1900 */
[----:B--2---:R-:W-:-:S03]  /*0900*/  @P0 LOP3.LUT R19, R19, R20, RZ, 0x3c, !PT ;  /* 0x0000001413130212 */ /* 0x004fc600078e3cff */
[----:B------:R-:W2:Y:S01]  /*0910*/  @P1 LDG.E R20, desc[UR6][R10.64+0xbc] ;  /* 0x0000bc060a141981 */ /* 0x000ea2000c1e1900 */
[----:B---3--:R-:W-:-:S03]  /*0920*/  @P1 LOP3.LUT R19, R19, R26, RZ, 0x3c, !PT ;  /* 0x0000001a13131212 */ /* 0x008fc600078e3cff */
[----:B------:R-:W3:Y:S01]  /*0930*/  @P0 LDG.E R26, desc[UR6][R10.64+0xb0] ;  /* 0x0000b0060a1a0981 */ /* 0x000ee2000c1e1900 */
[----:B----4-:R-:W-:-:S03]  /*0940*/  @P0 LOP3.LUT R2, R2, R25, RZ, 0x3c, !PT ;  /* 0x0000001902020212 */ /* 0x010fc600078e3cff */
[----:B------:R-:W4:Y:S01]  /*0950*/  @P1 LDG.E R25, desc[UR6][R10.64+0xb8] ;  /* 0x0000b8060a191981 */ /* 0x000f22000c1e1900 */
[----:B------:R-:W-:-:S03]  /*0960*/  @P0 LOP3.LUT R3, R3, R24, RZ, 0x3c, !PT ;  /* 0x0000001803030212 */ /* 0x000fc600078e3cff */
[----:B------:R-:W2:Y:S01]  /*0970*/  @P2 LDG.E R24, desc[UR6][R10.64+0xc8] ;  /* 0x0000c8060a182981 */ /* 0x000ea2000c1e1900 */
[----:B------:R-:W-:-:S03]  /*0980*/  @P0 LOP3.LUT R4, R4, R27, RZ, 0x3c, !PT ;  /* 0x0000001b04040212 */ /* 0x000fc600078e3cff */
[----:B------:R-:W2:Y:S01]  /*0990*/  @P2 LDG.E R27, desc[UR6][R10.64+0xcc] ;  /* 0x0000cc060a1b2981 */ /* 0x000ea2000c1e1900 */
[----:B---3--:R-:W-:Y:S02]  /*09a0*/  @P0 LOP3.LUT R5, R5, R26, RZ, 0x3c, !PT ;  /* 0x0000001a05050212 */ /* 0x008fe400078e3cff */
[----:B------:R-:W-:Y:S02]  /*09b0*/  LOP3.LUT P0, RZ, R22, 0x8000, RZ, 0xc0, !PT ;  /* 0x0000800016ff7812 */ /* 0x000fe4000780c0ff */
[----:B----4-:R-:W-:Y:S01]  /*09c0*/  @P1 LOP3.LUT R2, R2, R25, RZ, 0x3c, !PT ;  /* 0x0000001902021212 */ /* 0x010fe200078e3cff */
[----:B------:R-:W3:Y:S01]  /*09d0*/  @P1 LDG.E R22, desc[UR6][R10.64+0xc4] ;  /* 0x0000c4060a161981 */ /* 0x000ee2000c1e1900 */
[----:B--2---:R-:W-:-:S03]  /*09e0*/  @P1 LOP3.LUT R3, R3, R20, RZ, 0x3c, !PT ;  /* 0x0000001403031212 */ /* 0x004fc600078e3cff */
[----:B------:R-:W2:Y:S01]  /*09f0*/  @P1 LDG.E R25, desc[UR6][R10.64+0xc0] ;  /* 0x0000c0060a191981 */ /* 0x000ea2000c1e1900 */
[----:B------:R-:W-:-:S03]  /*0a00*/  @P2 LOP3.LUT R19, R19, R24, RZ, 0x3c, !PT ;  /* 0x0000001813132212 */ /* 0x000fc600078e3cff */
[----:B------:R-:W4:Y:S04]  /*0a10*/  @P3 LDG.E R24, desc[UR6][R10.64+0xdc] ;  /* 0x0000dc060a183981 */ /* 0x000f28000c1e1900 */
[----:B------:R-:W4:Y:S01]  /*0a20*/  @P2 LDG.E R20, desc[UR6][R10.64+0xd0] ;  /* 0x0000d0060a142981 */ /* 0x000f22000c1e1900 */
[----:B------:R-:W-:-:S03]  /*0a30*/  @P2 LOP3.LUT R2, R2, R27, RZ, 0x3c, !PT ;  /* 0x0000001b02022212 */ /* 0x000fc600078e3cff */
[----:B------:R-:W4:Y:S04]  /*0a40*/  @P3 LDG.E R27, desc[UR6][R10.64+0xe0] ;  /* 0x0000e0060a1b3981 */ /* 0x000f28000c1e1900 */
[----:B------:R-:W4:Y:S01]  /*0a50*/  @P0 LDG.E R29, desc[UR6][R10.64+0x138] ;  /* 0x000138060a1d0981 */ /* 0x000f22000c1e1900 */
[----:B---3--:R-:W-:-:S03]  /*0a60*/  @P1 LOP3.LUT R5, R5, R22, RZ, 0x3c, !PT ;  /* 0x0000001605051212 */ /* 0x008fc600078e3cff */
[----:B------:R-:W3:Y:S01]  /*0a70*/  @P2 LDG.E R22, desc[UR6][R10.64+0xd8] ;  /* 0x0000d8060a162981 */ /* 0x000ee2000c1e1900 */
[----:B--2---:R-:W-:-:S03]  /*0a80*/  @P1 LOP3.LUT R4, R4, R25, RZ, 0x3c, !PT ;  /* 0x0000001904041212 */ /* 0x004fc600078e3cff */
[----:B------:R-:W2:Y:S01]  /*0a90*/  @P2 LDG.E R25, desc[UR6][R10.64+0xd4] ;  /* 0x0000d4060a192981 */ /* 0x000ea2000c1e1900 */
[----:B----4-:R-:W-:-:S03]  /*0aa0*/  @P3 LOP3.LUT R19, R19, R24, RZ, 0x3c, !PT ;  /* 0x0000001813133212 */ /* 0x010fc600078e3cff */
[----:B------:R-:W4:Y:S01]  /*0ab0*/  @P4 LDG.E R24, desc[UR6][R10.64+0xf0] ;  /* 0x0000f0060a184981 */ /* 0x000f22000c1e1900 */
[----:B------:R-:W-:-:S03]  /*0ac0*/  @P2 LOP3.LUT R3, R3, R20, RZ, 0x3c, !PT ;  /* 0x0000001403032212 */ /* 0x000fc600078e3cff */
[----:B------:R-:W4:Y:S01]  /*0ad0*/  @P3 LDG.E R20, desc[UR6][R10.64+0xe4] ;  /* 0x0000e4060a143981 */ /* 0x000f22000c1e1900 */
[----:B------:R-:W-:-:S03]  /*0ae0*/  @P3 LOP3.LUT R2, R2, R27, RZ, 0x3c, !PT ;  /* 0x0000001b02023212 */ /* 0x000fc600078e3cff */
        /* <DEDUP_REMOVED lines=39> */
[----:B------:R-:W-:-:S05]  /*0d60*/  VIADD R23, R23, 0x10 ;  /* 0x0000001017177836 */ /* 0x000fca0000000000 */
[----:B------:R-:W-:Y:S02]  /*0d70*/  ISETP.NE.AND P1, PT, R23, 0x20, PT ;  /* 0x000000201700780c */ /* 0x000fe40003f25270 */
[----:B------:R-:W-:Y:S02]  /*0d80*/  @P0 LOP3.LUT R2, R2, R27, RZ, 0x3c, !PT ;  /* 0x0000001b02020212 */ /* 0x000fe400078e3cff */
[----:B---3--:R-:W-:Y:S02]  /*0d90*/  @P6 LOP3.LUT R5, R5, R22, RZ, 0x3c, !PT ;  /* 0x0000001605056212 */ /* 0x008fe400078e3cff */
[----:B--2---:R-:W-:Y:S02]  /*0da0*/  @P6 LOP3.LUT R4, R4, R25, RZ, 0x3c, !PT ;  /* 0x0000001904046212 */ /* 0x004fe400078e3cff */
[----:B----4-:R-:W-:Y:S02]  /*0db0*/  @P0 LOP3.LUT R5, R5, R24, RZ, 0x3c, !PT ;  /* 0x0000001805050212 */ /* 0x010fe400078e3cff */
[----:B------:R-:W-:-:S02]  /*0dc0*/  @P0 LOP3.LUT R4, R4, R29, RZ, 0x3c, !PT ;  /* 0x0000001d04040212 */ /* 0x000fc400078e3cff */
[----:B------:R-:W-:Y:S01]  /*0dd0*/  @P0 LOP3.LUT R3, R3, R20, RZ, 0x3c, !PT ;  /* 0x0000001403030212 */ /* 0x000fe200078e3cff */
[----:B------:R-:W-:Y:S06]  /*0de0*/  @P1 BRA `(.L_x_4) ;  /* 0xfffffff4004c1947 */ /* 0x000fec000383ffff */
[----:B------:R-:W-:-:S05]  /*0df0*/  VIADD R21, R21, 0x1 ;  /* 0x0000000115157836 */ /* 0x000fca0000000000 */
[----:B------:R-:W-:-:S13]  /*0e00*/  ISETP.NE.AND P0, PT, R21, 0x5, PT ;  /* 0x000000051500780c */ /* 0x000fda0003f05270 */
[----:B------:R-:W-:Y:S05]  /*0e10*/  @P0 BRA `(.L_x_5) ;  /* 0xfffffff400300947 */ /* 0x000fea000383ffff */
[----:B------:R1:W-:Y:S01]  /*0e20*/  STG.E.64 desc[UR6][R8.64+0x8], R2 ;  /* 0x0000080208007986 */ /* 0x0003e2000c101b06 */
[----:B------:R-:W-:-:S03]  /*0e30*/  VIADD R17, R17, 0x1 ;  /* 0x0000000111117836 */ /* 0x000fc60000000000 */
[----:B------:R1:W-:Y:S02]  /*0e40*/  STG.E.64 desc[UR6][R8.64+0x10], R4 ;  /* 0x0000100408007986 */ /* 0x0003e4000c101b06 */
[----:B------:R-:W-:Y:S02]  /*0e50*/  ISETP.GE.U32.AND P0, PT, R17, R14, PT ;  /* 0x0000000e1100720c */ /* 0x000fe40003f06070 */
[----:B------:R1:W-:Y:S11]  /*0e60*/  STG.E desc[UR6][R8.64+0x4], R19 ;  /* 0x0000041308007986 */ /* 0x0003f6000c101906 */
[----:B------:R-:W-:Y:S05]  /*0e70*/  @!P0 BRA `(.L_x_6) ;  /* 0xfffffff400088947 */ /* 0x000fea000383ffff */
.L_x_3:
[----:B------:R-:W-:Y:S05]  /*0e80*/  BSYNC.RECONVERGENT B1 ;  /* 0x0000000000017941 */ /* 0x000fea0003800200 */
.L_x_2:
[----:B------:R-:W-:Y:S01]  /*0e90*/  ISETP.GT.U32.AND P0, PT, R15, 0x3, PT ;  /* 0x000000030f00780c */ /* 0x000fe20003f04070 */
[----:B------:R-:W-:Y:S01]  /*0ea0*/  VIADD R13, R13, 0x1 ;  /* 0x000000010d0d7836 */ /* 0x000fe20000000000 */
[--C-:B------:R-:W-:Y:S02]  /*0eb0*/  SHF.R.U64 R15, R15, 0x2, R12.reuse ;  /* 0x000000020f0f7819 */ /* 0x100fe4000000120c */
[----:B------:R-:W-:Y:S02]  /*0ec0*/  ISETP.GT.U32.AND.EX P0, PT, R12, RZ, PT, P0 ;  /* 0x000000ff0c00720c */ /* 0x000fe40003f04100 */
[----:B------:R-:W-:-:S11]  /*0ed0*/  SHF.R.U32.HI R12, RZ, 0x2, R12 ;  /* 0x00000002ff0c7819 */ /* 0x000fd6000001160c */
[----:B------:R-:W-:Y:S05]  /*0ee0*/  @P0 BRA `(.L_x_7) ;  /* 0xfffffff000cc0947 */ /* 0x000fea000383ffff */
.L_x_1:
[----:B------:R-:W-:Y:S05]  /*0ef0*/  BSYNC.RECONVERGENT B0 ;  /* 0x0000000000007941 */ /* 0x000fea0003800200 */
.L_x_0:
[----:B------:R-:W0:Y:S01]  /*0f00*/  LDCU.64 UR4, c[0x0][0x388] ;  /* 0x00007100ff0477ac */ /* 0x000e220008000a00 */
[----:B------:R2:W-:Y:S01]  /*0f10*/  STG.E.64 desc[UR6][R8.64+0x18], RZ ;  /* 0x000018ff08007986 */ /* 0x0005e2000c101b06 */
[----:B-1----:R-:W-:-:S03]  /*0f20*/  SHF.R.S32.HI R3, RZ, 0x1f, R0 ;  /* 0x0000001fff037819 */ /* 0x002fc60000011400 */
[----:B------:R2:W-:Y:S04]  /*0f30*/  STG.E desc[UR6][R8.64+0x20], RZ ;  /* 0x000020ff08007986 */ /* 0x0005e8000c101906 */
[----:B------:R2:W-:Y:S01]  /*0f40*/  STG.E.64 desc[UR6][R8.64+0x28], RZ ;  /* 0x000028ff08007986 */ /* 0x0005e2000c101b06 */
[----:B0-----:R-:W-:Y:S01]  /*0f50*/  LEA R6, P0, R0, UR4, 0x2 ;  /* 0x0000000400067c11 */ /* 0x001fe2000f8010ff */
[----:B------:R-:W-:-:S03]  /*0f60*/  UMOV UR4, URZ ;  /* 0x000000ff00047c82 */ /* 0x000fc60008000000 */
[----:B--2---:R-:W-:-:S09]  /*0f70*/  LEA.HI.X R7, R0, UR5, R3, 0x2, P0 ;  /* 0x0000000500077c11 */ /* 0x004fd200080f1403 */
.L_x_16:
[----:B------:R-:W2:Y:S04]  /*0f80*/  LDG.E.64 R10, desc[UR6][R8.64] ;  /* 0x00000006080a7981 */ /* 0x000ea8000c1e1b00 */
[----:B------:R-:W3:Y:S04]  /*0f90*/  LDG.E.64 R4, desc[UR6][R8.64+0x10] ;  /* 0x0000100608047981 */ /* 0x000ee8000c1e1b00 */
[----:B------:R-:W4:Y:S01]  /*0fa0*/  LDG.E.64 R16, desc[UR6][R8.64+0x8] ;  /* 0x0000080608107981 */ /* 0x000f22000c1e1b00 */
[----:B------:R-:W-:Y:S01]  /*0fb0*/  IMAD.MOV.U32 R13, RZ, RZ, 0x2f800000 ;  /* 0x2f800000ff0d7424 */ /* 0x000fe200078e00ff */
[----:B------:R-:W-:Y:S01]  /*0fc0*/  UIADD3 UR4, UPT, UPT, UR4, 0x2, URZ ;  /* 0x0000000204047890 */ /* 0x000fe2000fffe0ff */
[----:B------:R-:W-:Y:S01]  /*0fd0*/  IMAD.MOV.U32 R14, RZ, RZ, 0x0 ;  /* 0x00000000ff0e7424 */ /* 0x000fe200078e00ff */
[----:B------:R-:W-:Y:S01]  /*0fe0*/  BSSY.RECONVERGENT B0, `(.L_x_8) ;  /* 0x0000034000007945 */ /* 0x000fe20003800200 */
[----:B------:R-:W-:Y:S01]  /*0ff0*/  IMAD.MOV.U32 R15, RZ, RZ, 0x3fd80000 ;  /* 0x3fd80000ff0f7424 */ /* 0x000fe200078e00ff */
[----:B------:R-:W-:Y:S01]  /*1000*/  UISETP.NE.AND UP0, UPT, UR4, 0x64, UPT ;  /* 0x000000640400788c */ /* 0x000fe2000bf05270 */
[----:B--2---:R-:W-:-:S04]  /*1010*/  SHF.R.U32.HI R0, RZ, 0x2, R11 ;  /* 0x00000002ff007819 */ /* 0x004fc8000001160b */
[----:B------:R-:W-:Y:S01]  /*1020*/  LOP3.LUT R0, R0, R11, RZ, 0x3c, !PT ;  /* 0x0000000b00007212 */ /* 0x000fe200078e3cff */
[----:B0--3--:R-:W-:Y:S01]  /*1030*/  IMAD.SHL.U32 R3, R5, 0x10, RZ ;  /* 0x0000001005037824 */ /* 0x009fe200078e00ff */
[----:B------:R0:W-:Y:S01]  /*1040*/  STG.E.64 desc[UR6][R8.64+0x8], R4 ;  /* 0x0000080408007986 */ /* 0x0001e2000c101b06 */
[----:B----4-:R-:W-:Y:S02]  /*1050*/  SHF.R.U32.HI R11, RZ, 0x2, R16 ;  /* 0x00000002ff0b7819 */ /* 0x010fe40000011610 */
[----:B------:R-:W-:Y:S02]  /*1060*/  IMAD.SHL.U32 R2, R0, 0x2, RZ ;  /* 0x0000000200027824 */ /* 0x000fe400078e00ff */
[----:B------:R-:W-:Y:S01]  /*1070*/  LOP3.LUT R11, R11, R16, RZ, 0x3c, !PT ;  /* 0x000000100b0b7212 */ /* 0x000fe200078e3cff */
[----:B------:R-:W-:Y:S02]  /*1080*/  VIADD R16, R10, 0xb0f8a ;  /* 0x000b0f8a0a107836 */ /* 0x000fe40000000000 */
[----:B------:R-:W-:-:S02]  /*1090*/  LOP3.LUT R2, R0, R2, R3, 0x96, !PT ;  /* 0x0000000200027212 */ /* 0x000fc400078e9603 */
[----:B------:R-:W-:Y:S02]  /*10a0*/  IMAD.SHL.U32 R3, R11, 0x2, RZ ;  /* 0x000000020b037824 */ /* 0x000fe400078e00ff */
[----:B------:R-:W-:Y:S01]  /*10b0*/  LOP3.LUT R2, R2, R5, RZ, 0x3c, !PT ;  /* 0x0000000502027212 */ /* 0x000fe200078e3cff */
[----:B------:R0:W-:Y:S03]  /*10c0*/  STG.E.64 desc[UR6][R8.64], R16 ;  /* 0x0000001008007986 */ /* 0x0001e6000c101b06 */
[----:B------:R-:W-:Y:S01]  /*10d0*/  IADD3 R10, PT, PT, R10, 0x587c5, R2 ;  /* 0x000587c50a0a7810 */ /* 0x000fe20007ffe002 */
[----:B------:R-:W-:-:S05]  /*10e0*/  IMAD.SHL.U32 R0, R2, 0x10, RZ ;  /* 0x0000001002007824 */ /* 0x000fca00078e00ff */
[----:B------:R-:W-:-:S04]  /*10f0*/  LOP3.LUT R3, R11, R3, R0, 0x96, !PT ;  /* 0x000000030b037212 */ /* 0x000fc800078e9600 */
[----:B------:R-:W-:-:S05]  /*1100*/  LOP3.LUT R3, R3, R2, RZ, 0x3c, !PT ;  /* 0x0000000203037212 */ /* 0x000fca00078e3cff */
[----:B------:R-:W-:Y:S01]  /*1110*/  IMAD.IADD R0, R3, 0x1, R16 ;  /* 0x0000000103007824 */ /* 0x000fe200078e0210 */
[----:B------:R0:W-:Y:S04]  /*1120*/  STG.E.64 desc[UR6][R8.64+0x10], R2 ;  /* 0x0000100208007986 */ /* 0x0001e8000c101b06 */
[----:B------:R-:W-:-:S05]  /*1130*/  I2FP.F32.U32 R0, R0 ;  /* 0x0000000000007245 */ /* 0x000fca0000201000 */
[----:B------:R-:W-:Y:S01]  /*1140*/  FFMA R18, R0, R13, 1.1641532182693481445e-10 ;  /* 0x2f00000000127423 */ /* 0x000fe2000000000d */
[----:B------:R-:W-:-:S03]  /*1150*/  I2FP.F32.U32 R0, R10 ;  /* 0x0000000a00007245 */ /* 0x000fc60000201000 */
[----:B------:R-:W1:Y:S02]  /*1160*/  F2F.F64.F32 R10, R18 ;  /* 0x00000012000a7310 */ /* 0x000e640000201800 */
[----:B------:R-:W-:-:S06]  /*1170*/  FFMA R0, R0, R13, 1.1641532182693481445e-10 ;  /* 0x2f00000000007423 */ /* 0x000fcc000000000d */
[----:B------:R-:W2:Y:S01]  /*1180*/  F2F.F64.F32 R20, R0 ;  /* 0x0000000000147310 */ /* 0x000ea20000201800 */
[----:B-1----:R-:W-:-:S08]  /*1190*/  DMUL R10, R10, R10 ;  /* 0x0000000a0a0a7228 */ /* 0x002fd00000000000 */
[----:B--2---:R-:W-:-:S06]  /*11a0*/  DFMA R20, R20, R20, R10 ;  /* 0x000000141414722b */ /* 0x004fcc000000000a */
[----:B------:R-:W1:Y:S04]  /*11b0*/  MUFU.RSQ64H R13, R21 ;  /* 0x00000015000d7308 */ /* 0x000e680000001c00 */
[----:B------:R-:W-:-:S05]  /*11c0*/  VIADD R12, R21, 0xfcb00000 ;  /* 0xfcb00000150c7836 */ /* 0x000fca0000000000 */
[----:B------:R-:W-:Y:S01]  /*11d0*/  ISETP.GE.U32.AND P0, PT, R12, 0x7ca00000, PT ;  /* 0x7ca000000c00780c */ /* 0x000fe20003f06070 */
[----:B-1----:R-:W-:-:S08]  /*11e0*/  DMUL R10, R12, R12 ;  /* 0x0000000c0c0a7228 */ /* 0x002fd00000000000 */
[----:B------:R-:W-:-:S08]  /*11f0*/  DFMA R10, R20, -R10, 1 ;  /* 0x3ff00000140a742b */ /* 0x000fd0000000080a */
[----:B------:R-:W-:Y:S02]  /*1200*/  DFMA R14, R10, R14, 0.5 ;  /* 0x3fe000000a0e742b */ /* 0x000fe4000000000e */
[----:B------:R-:W-:-:S08]  /*1210*/  DMUL R10, R12, R10 ;  /* 0x0000000a0c0a7228 */ /* 0x000fd00000000000 */
[----:B------:R-:W-:-:S08]  /*1220*/  DFMA R22, R14, R10, R12 ;  /* 0x0000000a0e16722b */ /* 0x000fd0000000000c */
[----:B------:R-:W-:Y:S02]  /*1230*/  DMUL R14, R20, R22 ;  /* 0x00000016140e7228 */ /* 0x000fe40000000000 */
[----:B------:R-:W-:Y:S02]  /*1240*/  VIADD R11, R23, 0xfff00000 ;  /* 0xfff00000170b7836 */ /* 0x000fe40000000000 */
[----:B------:R-:W-:-:S04]  /*1250*/  IMAD.MOV.U32 R10, RZ, RZ, R22 ;  /* 0x000000ffff0a7224 */ /* 0x000fc800078e0016 */
[----:B------:R-:W-:-:S08]  /*1260*/  DFMA R18, R14, -R14, R20 ;  /* 0x8000000e0e12722b */ /* 0x000fd00000000014 */
[----:B------:R-:W-:Y:S01]  /*1270*/  DFMA R24, R18, R10, R14 ;  /* 0x0000000a1218722b */ /* 0x000fe2000000000e */
[----:B0-----:R-:W-:Y:S10]  /*1280*/  @!P0 BRA `(.L_x_9) ;  /* 0x0000000000248947 */ /* 0x001ff40003800000 */
[----:B------:R-:W-:Y:S02]  /*1290*/  IMAD.MOV.U32 R10, RZ, RZ, R20 ;  /* 0x000000ffff0a7224 */ /* 0x000fe400078e0014 */
[----:B------:R-:W-:Y:S02]  /*12a0*/  IMAD.MOV.U32 R13, RZ, RZ, R21 ;  /* 0x000000ffff0d7224 */ /* 0x000fe400078e0015 */
[----:B------:R-:W-:Y:S01]  /*12b0*/  IMAD.MOV.U32 R20, RZ, RZ, R12 ;  /* 0x000000ffff147224 */ /* 0x000fe200078e000c */
[----:B------:R-:W-:Y:S01]  /*12c0*/  MOV R12, 0x1300 ;  /* 0x00001300000c7802 */ /* 0x000fe20000000f00 */
[----:B------:R-:W-:Y:S02]  /*12d0*/  IMAD.MOV.U32 R0, RZ, RZ, R22 ;  /* 0x000000ffff007224 */ /* 0x000fe400078e0016 */
[----:B------:R-:W-:-:S07]  /*12e0*/  IMAD.MOV.U32 R21, RZ, RZ, R11 ;  /* 0x000000ffff157224 */ /* 0x000fce00078e000b */
[----:B------:R-:W-:Y:S05]  /*12f0*/  CALL.REL.NOINC `($__internal_0_$__cuda_sm20_dsqrt_rn_f64_mediumpath_v1) ;  /* 0x00000004002c7944 */ /* 0x000fea0003c00000 */
[----:B------:R-:W-:Y:S02]  /*1300*/  IMAD.MOV.U32 R24, RZ, RZ, R18 ;  /* 0x000000ffff187224 */ /* 0x000fe400078e0012 */
[----:B------:R-:W-:-:S07]  /*1310*/  IMAD.MOV.U32 R25, RZ, RZ, R19 ;  /* 0x000000ffff197224 */ /* 0x000fce00078e0013 */
.L_x_9:
[----:B------:R-:W-:Y:S05]  /*1320*/  BSYNC.RECONVERGENT B0 ;  /* 0x0000000000007941 */ /* 0x000fea0003800200 */
.L_x_8:
[----:B------:R-:W-:Y:S01]  /*1330*/  DSETP.GTU.AND P0, PT, R24, 1, PT ;  /* 0x3ff000001800742a */ /* 0x000fe20003f0c000 */
[----:B------:R-:W-:-:S13]  /*1340*/  BSSY.RECONVERGENT B0, `(.L_x_10) ;  /* 0x0000008000007945 */ /* 0x000fda0003800200 */
[----:B------:R-:W-:Y:S05]  /*1350*/  @P0 BRA `(.L_x_11) ;  /* 0x0000000000180947 */ /* 0x000fea0003800000 */
[----:B------:R-:W2:Y:S02]  /*1360*/  LDG.E R0, desc[UR6][R6.64] ;  /* 0x0000000606007981 */ /* 0x000ea4000c1e1900 */
[----:B--2---:R-:W-:-:S05]  /*1370*/  VIADD R11, R0, 0x1 ;  /* 0x00000001000b7836 */ /* 0x004fca0000000000 */
[----:B------:R0:W-:Y:S04]  /*1380*/  STG.E desc[UR6][R6.64], R11 ;  /* 0x0000000b06007986 */ /* 0x0001e8000c101906 */
[----:B------:R0:W5:Y:S04]  /*1390*/  LDG.E.64 R16, desc[UR6][R8.64] ;  /* 0x0000000608107981 */ /* 0x000168000c1e1b00 */
[----:B------:R0:W5:Y:S04]  /*13a0*/  LDG.E.64 R4, desc[UR6][R8.64+0x8] ;  /* 0x0000080608047981 */ /* 0x000168000c1e1b00 */
[----:B------:R0:W5:Y:S02]  /*13b0*/  LDG.E.64 R2, desc[UR6][R8.64+0x10] ;  /* 0x0000100608027981 */ /* 0x000164000c1e1b00 */
.L_x_11:
[----:B------:R-:W-:Y:S05]  /*13c0*/  BSYNC.RECONVERGENT B0 ;  /* 0x0000000000007941 */ /* 0x000fea0003800200 */
.L_x_10:
[----:B-----5:R-:W-:Y:S01]  /*13d0*/  SHF.R.U32.HI R0, RZ, 0x2, R17 ;  /* 0x00000002ff007819 */ /* 0x020fe20000011611 */
[----:B0-----:R-:W-:Y:S01]  /*13e0*/  IMAD.SHL.U32 R11, R3, 0x10, RZ ;  /* 0x00000010030b7824 */ /* 0x001fe200078e00ff */
[----:B------:R-:W-:Y:S01]  /*13f0*/  SHF.R.U32.HI R13, RZ, 0x2, R4 ;  /* 0x00000002ff0d7819 */ /* 0x000fe20000011604 */
[----:B------:R-:W-:Y:S01]  /*1400*/  IMAD.MOV.U32 R15, RZ, RZ, 0x2f800000 ;  /* 0x2f800000ff0f7424 */ /* 0x000fe200078e00ff */
[----:B------:R-:W-:Y:S01]  /*1410*/  LOP3.LUT R0, R0, R17, RZ, 0x3c, !PT ;  /* 0x0000001100007212 */ /* 0x000fe200078e3cff */
[----:B------:R-:W-:Y:S01]  /*1420*/  IMAD.MOV.U32 R18, RZ, RZ, 0x0 ;  /* 0x00000000ff127424 */ /* 0x000fe200078e00ff */
[----:B------:R-:W-:Y:S01]  /*1430*/  LOP3.LUT R13, R13, R4, RZ, 0x3c, !PT ;  /* 0x000000040d0d7212 */ /* 0x000fe200078e3cff */
[----:B------:R-:W-:Y:S01]  /*1440*/  IMAD.MOV.U32 R19, RZ, RZ, 0x3fd80000 ;  /* 0x3fd80000ff137424 */ /* 0x000fe200078e00ff */
[----:B------:R0:W-:Y:S01]  /*1450*/  STG.E.64 desc[UR6][R8.64+0x8], R2 ;  /* 0x0000080208007986 */ /* 0x0001e2000c101b06 */
[----:B------:R-:W-:Y:S01]  /*1460*/  IMAD.SHL.U32 R10, R0, 0x2, RZ ;  /* 0x00000002000a7824 */ /* 0x000fe200078e00ff */
[----:B------:R-:W-:Y:S01]  /*1470*/  BSSY.RECONVERGENT B0, `(.L_x_12) ;  /* 0x000002a000007945 */ /* 0x000fe20003800200 */
[----:B------:R-:W-:-:S03]  /*1480*/  IMAD.SHL.U32 R4, R13, 0x2, RZ ;  /* 0x000000020d047824 */ /* 0x000fc600078e00ff */
[----:B------:R-:W-:-:S04]  /*1490*/  LOP3.LUT R10, R0, R10, R11, 0x96, !PT ;  /* 0x0000000a000a7212 */ /* 0x000fc800078e960b */
[----:B------:R-:W-:-:S05]  /*14a0*/  LOP3.LUT R10, R10, R3, RZ, 0x3c, !PT ;  /* 0x000000030a0a7212 */ /* 0x000fca00078e3cff */
[----:B------:R-:W-:-:S05]  /*14b0*/  IMAD.SHL.U32 R0, R10, 0x10, RZ ;  /* 0x000000100a007824 */ /* 0x000fca00078e00ff */
[----:B------:R-:W-:Y:S01]  /*14c0*/  LOP3.LUT R11, R13, R4, R0, 0x96, !PT ;  /* 0x000000040d0b7212 */ /* 0x000fe200078e9600 */
[C---:B------:R-:W-:Y:S01]  /*14d0*/  VIADD R4, R16.reuse, 0xb0f8a ;  /* 0x000b0f8a10047836 */ /* 0x040fe20000000000 */
[----:B------:R-:W-:Y:S02]  /*14e0*/  IADD3 R16, PT, PT, R16, 0x587c5, R10 ;  /* 0x000587c510107810 */ /* 0x000fe40007ffe00a */
[----:B------:R-:W-:Y:S02]  /*14f0*/  LOP3.LUT R11, R11, R10, RZ, 0x3c, !PT ;  /* 0x0000000a0b0b7212 */ /* 0x000fe400078e3cff */
[----:B------:R-:W-:Y:S01]  /*1500*/  I2FP.F32.U32 R16, R16 ;  /* 0x0000001000107245 */ /* 0x000fe20000201000 */
[----:B------:R0:W-:Y:S02]  /*1510*/  STG.E.64 desc[UR6][R8.64], R4 ;  /* 0x0000000408007986 */ /* 0x0001e4000c101b06 */
[----:B------:R-:W-:Y:S02]  /*1520*/  IMAD.IADD R0, R11, 0x1, R4 ;  /* 0x000000010b007824 */ /* 0x000fe400078e0204 */
[----:B------:R0:W-:Y:S03]  /*1530*/  STG.E.64 desc[UR6][R8.64+0x10], R10 ;  /* 0x0000100a08007986 */ /* 0x0001e6000c101b06 */
[----:B------:R-:W-:-:S05]  /*1540*/  I2FP.F32.U32 R0, R0 ;  /* 0x0000000000007245 */ /* 0x000fca0000201000 */
[-C--:B------:R-:W-:Y:S01]  /*1550*/  FFMA R20, R0, R15.reuse, 1.1641532182693481445e-10 ;  /* 0x2f00000000147423 */ /* 0x080fe2000000000f */
[----:B------:R-:W-:-:S03]  /*1560*/  FFMA R0, R16, R15, 1.1641532182693481445e-10 ;  /* 0x2f00000010007423 */ /* 0x000fc6000000000f */
[----:B------:R-:W1:Y:S08]  /*1570*/  F2F.F64.F32 R12, R20 ;  /* 0x00000014000c7310 */ /* 0x000e700000201800 */
        /* <DEDUP_REMOVED lines=17> */
[----:B------:R-:W-:Y:S01]  /*1690*/  IMAD.MOV.U32 R20, RZ, RZ, R12 ;  /* 0x000000ffff147224 */ /* 0x000fe200078e000c */
[----:B------:R-:W-:Y:S01]  /*16a0*/  MOV R12, 0x1710 ;  /* 0x00001710000c7802 */ /* 0x000fe20000000f00 */
[----:B------:R-:W-:Y:S02]  /*16b0*/  IMAD.MOV.U32 R0, RZ, RZ, R22 ;  /* 0x000000ffff007224 */ /* 0x000fe400078e0016 */
[----:B------:R-:W-:Y:S02]  /*16c0*/  IMAD.MOV.U32 R10, RZ, RZ, R16 ;  /* 0x000000ffff0a7224 */ /* 0x000fe400078e0010 */
[----:B------:R-:W-:Y:S02]  /*16d0*/  IMAD.MOV.U32 R13, RZ, RZ, R17 ;  /* 0x000000ffff0d7224 */ /* 0x000fe400078e0011 */
[----:B------:R-:W-:Y:S02]  /*16e0*/  IMAD.MOV.U32 R18, RZ, RZ, R24 ;  /* 0x000000ffff127224 */ /* 0x000fe400078e0018 */
[----:B------:R-:W-:-:S07]  /*16f0*/  IMAD.MOV.U32 R19, RZ, RZ, R25 ;  /* 0x000000ffff137224 */ /* 0x000fce00078e0019 */
[----:B------:R-:W-:Y:S05]  /*1700*/  CALL.REL.NOINC `($__internal_0_$__cuda_sm20_dsqrt_rn_f64_mediumpath_v1) ;  /* 0x0000000000287944 */ /* 0x000fea0003c00000 */
.L_x_13:
[----:B------:R-:W-:Y:S05]  /*1710*/  BSYNC.RECONVERGENT B0 ;  /* 0x0000000000007941 */ /* 0x000fea0003800200 */
.L_x_12:
[----:B------:R-:W-:Y:S01]  /*1720*/  DSETP.GTU.AND P0, PT, R18, 1, PT ;  /* 0x3ff000001200742a */ /* 0x000fe20003f0c000 */
[----:B------:R-:W-:-:S13]  /*1730*/  BSSY.RECONVERGENT B0, `(.L_x_14) ;  /* 0x0000005000007945 */ /* 0x000fda0003800200 */
[----:B------:R-:W-:Y:S05]  /*1740*/  @P0 BRA `(.L_x_15) ;  /* 0x00000000000c0947 */ /* 0x000fea0003800000 */
[----:B------:R-:W2:Y:S02]  /*1750*/  LDG.E R0, desc[UR6][R6.64] ;  /* 0x0000000606007981 */ /* 0x000ea4000c1e1900 */
[----:B--2---:R-:W-:-:S05]  /*1760*/  VIADD R3, R0, 0x1 ;  /* 0x0000000100037836 */ /* 0x004fca0000000000 */
[----:B------:R0:W-:Y:S02]  /*1770*/  STG.E desc[UR6][R6.64], R3 ;  /* 0x0000000306007986 */ /* 0x0001e4000c101906 */
.L_x_15:
[----:B------:R-:W-:Y:S05]  /*1780*/  BSYNC.RECONVERGENT B0 ;  /* 0x0000000000007941 */ /* 0x000fea0003800200 */
.L_x_14:
[----:B------:R-:W-:Y:S05]  /*1790*/  BRA.U UP0, `(.L_x_16) ;  /* 0xfffffff500f87547 */ /* 0x000fea000b83ffff */
[----:B------:R-:W-:Y:S05]  /*17a0*/  EXIT ;  /* 0x000000000000794d */ /* 0x000fea0003800000 */
        .weak           $__internal_0_$__cuda_sm20_dsqrt_rn_f64_mediumpath_v1
        .type           $__internal_0_$__cuda_sm20_dsqrt_rn_f64_mediumpath_v1,@function
        .size           $__internal_0_$__cuda_sm20_dsqrt_rn_f64_mediumpath_v1,(.L_x_22 - $__internal_0_$__cuda_sm20_dsqrt_rn_f64_mediumpath_v1)
$__internal_0_$__cuda_sm20_dsqrt_rn_f64_mediumpath_v1:
[----:B------:R-:W-:Y:S01]  /*17b0*/  ISETP.GE.U32.AND P0, PT, R20, -0x3400000, PT ;  /* 0xfcc000001400780c */ /* 0x000fe20003f06070 */
[----:B------:R-:W-:Y:S01]  /*17c0*/  BSSY.RECONVERGENT B1, `(.L_x_17) ;  /* 0x0000025000017945 */ /* 0x000fe20003800200 */
[----:B------:R-:W-:Y:S02]  /*17d0*/  IMAD.MOV.U32 R11, RZ, RZ, R13 ;  /* 0x000000ffff0b7224 */ /* 0x000fe400078e000d */
[----:B------:R-:W-:-:S09]  /*17e0*/  IMAD.MOV.U32 R20, RZ, RZ, R0 ;  /* 0x000000ffff147224 */ /* 0x000fd200078e0000 */
[----:B------:R-:W-:Y:S05]  /*17f0*/  @!P0 BRA `(.L_x_18) ;  /* 0x0000000000208947 */ /* 0x000fea0003800000 */
[----:B------:R-:W-:-:S10]  /*1800*/  DFMA.RM R18, R18, R20, R14 ;  /* 0x000000141212722b */ /* 0x000fd4000000400e */
[----:B------:R-:W-:-:S05]  /*1810*/  IADD3 R14, P0, PT, R18, 0x1, RZ ;  /* 0x00000001120e7810 */ /* 0x000fca0007f1e0ff */
[----:B------:R-:W-:-:S06]  /*1820*/  IMAD.X R15, RZ, RZ, R19, P0 ;  /* 0x000000ffff0f7224 */ /* 0x000fcc00000e0613 */
[----:B------:R-:W-:-:S08]  /*1830*/  DFMA.RP R10, -R18, R14, R10 ;  /* 0x0000000e120a722b */ /* 0x000fd0000000810a */
[----:B------:R-:W-:-:S06]  /*1840*/  DSETP.GT.AND P0, PT, R10, RZ, PT ;  /* 0x000000ff0a00722a */ /* 0x000fcc0003f04000 */
[----:B------:R-:W-:Y:S02]  /*1850*/  FSEL R14, R14, R18, P0 ;  /* 0x000000120e0e7208 */ /* 0x000fe40000000000 */
[----:B------:R-:W-:Y:S01]  /*1860*/  FSEL R15, R15, R19, P0 ;  /* 0x000000130f0f7208 */ /* 0x000fe20000000000 */
[----:B------:R-:W-:Y:S06]  /*1870*/  BRA `(.L_x_19) ;  /* 0x0000000000647947 */ /* 0x000fec0003800000 */
.L_x_18:
[----:B------:R-:W-:-:S14]  /*1880*/  DSETP.NE.AND P0, PT, R10, RZ, PT ;  /* 0x000000ff0a00722a */ /* 0x000fdc0003f05000 */
[----:B------:R-:W-:Y:S05]  /*1890*/  @!P0 BRA `(.L_x_20) ;  /* 0x0000000000588947 */ /* 0x000fea0003800000 */
[----:B------:R-:W-:-:S13]  /*18a0*/  ISETP.GE.AND P0, PT, R11, RZ, PT ;  /* 0x000000ff0b00720c */ /* 0x000fda0003f06270 */
[----:B------:R-:W-:Y:S02]  /*18b0*/  @!P0 IMAD.MOV.U32 R14, RZ, RZ, 0x0 ;  /* 0x00000000ff0e8424 */ /* 0x000fe400078e00ff */
[----:B------:R-:W-:Y:S01]  /*18c0*/  @!P0 IMAD.MOV.U32 R15, RZ, RZ, -0x80000 ;  /* 0xfff80000ff0f8424 */ /* 0x000fe200078e00ff */
[----:B------:R-:W-:Y:S06]  /*18d0*/  @!P0 BRA `(.L_x_19) ;  /* 0x00000000004c8947 */ /* 0x000fec0003800000 */
[----:B------:R-:W-:-:S13]  /*18e0*/  ISETP.GT.AND P0, PT, R11, 0x7fefffff, PT ;  /* 0x7fefffff0b00780c */ /* 0x000fda0003f04270 */
[----:B------:R-:W-:Y:S05]  /*18f0*/  @P0 BRA `(.L_x_20) ;  /* 0x0000000000400947 */ /* 0x000fea0003800000 */
[----:B------:R-:W-:Y:S01]  /*1900*/  DMUL R10, R10, 8.11296384146066816958e+31 ;  /* 0x469000000a0a7828 */ /* 0x000fe20000000000 */
[----:B------:R-:W-:Y:S02]  /*1910*/  IMAD.MOV.U32 R14, RZ, RZ, RZ ;  /* 0x000000ffff0e7224 */ /* 0x000fe400078e00ff */
[----:B------:R-:W-:Y:S02]  /*1920*/  IMAD.MOV.U32 R20, RZ, RZ, 0x0 ;  /* 0x00000000ff147424 */ /* 0x000fe400078e00ff */
[----:B------:R-:W-:Y:S01]  /*1930*/  IMAD.MOV.U32 R21, RZ, RZ, 0x3fd80000 ;  /* 0x3fd80000ff157424 */ /* 0x000fe200078e00ff */
[----:B------:R-:W0:Y:S02]  /*1940*/  MUFU.RSQ64H R15, R11 ;  /* 0x0000000b000f7308 */ /* 0x000e240000001c00 */
[----:B0-----:R-:W-:-:S08]  /*1950*/  DMUL R18, R14, R14 ;  /* 0x0000000e0e127228 */ /* 0x001fd00000000000 */
[----:B------:R-:W-:-:S08]  /*1960*/  DFMA R18, R10, -R18, 1 ;  /* 0x3ff000000a12742b */ /* 0x000fd00000000812 */
[----:B------:R-:W-:Y:S02]  /*1970*/  DFMA R20, R18, R20, 0.5 ;  /* 0x3fe000001214742b */ /* 0x000fe40000000014 */
[----:B------:R-:W-:-:S08]  /*1980*/  DMUL R18, R14, R18 ;  /* 0x000000120e127228 */ /* 0x000fd00000000000 */
[----:B------:R-:W-:-:S08]  /*1990*/  DFMA R18, R20, R18, R14 ;  /* 0x000000121412722b */ /* 0x000fd0000000000e */
[----:B------:R-:W-:Y:S02]  /*19a0*/  DMUL R14, R10, R18 ;  /* 0x000000120a0e7228 */ /* 0x000fe40000000000 */
[----:B------:R-:W-:-:S06]  /*19b0*/  VIADD R19, R19, 0xfff00000 ;  /* 0xfff0000013137836 */ /* 0x000fcc0000000000 */
[----:B------:R-:W-:-:S08]  /*19c0*/  DFMA R20, R14, -R14, R10 ;  /* 0x8000000e0e14722b */ /* 0x000fd0000000000a */
[----:B------:R-:W-:-:S10]  /*19d0*/  DFMA R14, R18, R20, R14 ;  /* 0x00000014120e722b */ /* 0x000fd4000000000e */
[----:B------:R-:W-:Y:S01]  /*19e0*/  VIADD R15, R15, 0xfcb00000 ;  /* 0xfcb000000f0f7836 */ /* 0x000fe20000000000 */
[----:B------:R-:W-:Y:S06]  /*19f0*/  BRA `(.L_x_19) ;  /* 0x0000000000047947 */ /* 0x000fec0003800000 */
.L_x_20:
[----:B------:R-:W-:-:S11]  /*1a00*/  DADD R14, R10, R10 ;  /* 0x000000000a0e7229 */ /* 0x000fd6000000000a */
.L_x_19:
[----:B------:R-:W-:Y:S05]  /*1a10*/  BSYNC.RECONVERGENT B1 ;  /* 0x0000000000017941 */ /* 0x000fea0003800200 */
.L_x_17:
[----:B------:R-:W-:Y:S02]  /*1a20*/  IMAD.MOV.U32 R13, RZ, RZ, 0x0 ;  /* 0x00000000ff0d7424 */ /* 0x000fe400078e00ff */
[----:B------:R-:W-:Y:S02]  /*1a30*/  IMAD.MOV.U32 R18, RZ, RZ, R14 ;  /* 0x000000ffff127224 */ /* 0x000fe400078e000e */
[----:B------:R-:W-:Y:S01]  /*1a40*/  IMAD.MOV.U32 R19, RZ, RZ, R15 ;  /* 0x000000ffff137224 */ /* 0x000fe200078e000f */
[----:B------:R-:W-:Y:S06]  /*1a50*/  RET.REL.NODEC R12 `(_Z8piKernelmPiP17curandStateXORWOW) ;  /* 0xffffffe40c687950 */ /* 0x000fec0003c3ffff */
.L_x_21:
[----:B------:R-:W-:-:S00]  /*1a60*/  BRA `(.L_x_21) ;  /* 0xfffffffc00fc7947 */ /* 0x000fc0000383ffff */
[----:B------:R-:W-:-:S00]  /*1a70*/  NOP ;  /* 0x0000000000007918 */ /* 0x000fc00000000000 */
        /* <DEDUP_REMOVED lines=8> */
.L_x_22:


//--------------------- .nv.global.init           --------------------------
	.section	.nv.global.init,"aw",@progbits
	.align	4
.nv.global.init:
	.type		mrg32k3aM1SubSeq,@object
	.size		mrg32k3aM1SubSeq,(mrg32k3aM2SubSeq - mrg32k3aM1SubSeq)
mrg32k3aM1SubSeq:
        /*0000*/ 	.byte	0x0b, 0xcc, 0xee, 0x04, 0x73, 0x29, 0x8b, 0x6f, 0xf6, 0x53, 0x03, 0xf6, 0x23, 0xf6, 0xea, 0xda
        /* <DEDUP_REMOVED lines=125> */
	.type		mrg32k3aM2SubSeq,@object
	.size		mrg32k3aM2SubSeq,(mrg32k3aM1 - mrg32k3aM2SubSeq)
mrg32k3aM2SubSeq:
        /* <DEDUP_REMOVED lines=126> */
	.type		mrg32k3aM1,@object
	.size		mrg32k3aM1,(mrg32k3aM1Seq - mrg32k3aM1)
mrg32k3aM1:
        /* <DEDUP_REMOVED lines=144> */
	.type		mrg32k3aM1Seq,@object
	.size		mrg32k3aM1Seq,(mrg32k3aM2 - mrg32k3aM1Seq)
mrg32k3aM1Seq:
        /* <DEDUP_REMOVED lines=144> */
	.type		mrg32k3aM2,@object
	.size		mrg32k3aM2,(mrg32k3aM2Seq - mrg32k3aM2)
mrg32k3aM2:
        /* <DEDUP_REMOVED lines=144> */
	.type		mrg32k3aM2Seq,@object
	.size		mrg32k3aM2Seq,(precalc_xorwow_matrix - mrg32k3aM2Seq)
mrg32k3aM2Seq:
        /* <DEDUP_REMOVED lines=144> */
	.type		precalc_xorwow_matrix,@object
	.size		precalc_xorwow_matrix,(precalc_xorwow_offset_matrix - precalc_xorwow_matrix)
precalc_xorwow_matrix:
        /* <DEDUP_REMOVED lines=6400> */
	.type		precalc_xorwow_offset_matrix,@object
	.size		precalc_xorwow_offset_matrix,(.L_1 - precalc_xorwow_offset_matrix)
precalc_xorwow_offset_matrix:
        /* <DEDUP_REMOVED lines=6400> */
.L_1:


//--------------------- .nv.shared.reserved.0     --------------------------
	.section	.nv.shared.reserved.0,"aw",@nobits
	.weak		__nv_reservedSMEM_offset_0_alias
	.size		__nv_reservedSMEM_offset_0_alias, 0, 64
	.other		__nv_reservedSMEM_offset_0_alias,@"STO_CUDA_RESERVED_SHARED STV_DEFAULT"
__nv_reservedSMEM_offset_0_alias:
	.zero		0
	.zero		64


//--------------------- .nv.constant0._Z8piKernelmPiP17curandStateXORWOW --------------------------
	.section	.nv.constant0._Z8piKernelmPiP17curandStateXORWOW,"a",@progbits
	.sectionflags	@""
	.align	4
.nv.constant0._Z8piKernelmPiP17curandStateXORWOW:
	.zero		920


//--------------------- SYMBOLS --------------------------

	.type		.nv.reservedSmem.offset0,@object
	.size		.nv.reservedSmem.offset0,0x4
